	.target	sm_103a

	.elftype	@"ET_EXEC"


//--------------------- .note.nv.tkinfo           --------------------------
	.section	.note.nv.tkinfo,"",@"SHT_NOTE"
	.sectionflags	@"SHF_NOTE_NV_TKINFO"
	.tkinfo
        /*0018*/ 	.word	0x00000002
        /*0030*/ 	.string	""
        /*0030*/ 	.string	"ptxas"
        /*0030*/ 	.string	"Cuda compilation tools, release 13.0, V13.0.88"
        /*0030*/ 	.string	"Build cuda_13.0.r13.0/compiler.36424714_0"
        /*0030*/ 	.string	"-arch sm_103a -m 64 "



//--------------------- .note.nv.cuinfo           --------------------------
	.section	.note.nv.cuinfo,"",@"SHT_NOTE"
	.sectionflags	@"SHF_NOTE_NV_CUINFO"
        /*0018*/ 	.short	0x0002
        /*001a*/ 	.short	0x0067
        /*001c*/ 	.short	0x0082
	.zero		2


//--------------------- .nv.info                  --------------------------
	.section	.nv.info,"",@"SHT_CUDA_INFO"
	.align	4


	//----- nvinfo : EIATTR_REGCOUNT
	.align		4
        /*0000*/ 	.byte	0x04, 0x2f
        /*0002*/ 	.short	(.L_12 - .L_11)
	.align		4
.L_11:
        /*0004*/ 	.word	index@(_ZN7cutlass13device_kernelIN5flash11enable_sm90INS1_16FlashAttnFwdSm90INS1_25CollectiveMainloopFwdSm90ILi2EN4cute5tupleIJNS5_1CILi1EEES8_S8_EEENS6_IJNS7_ILi64EEESA_SA_EEELi512ENS_10bfloat16_tEfNS_4arch4Sm90ELb1ELb0ELb0ELb1ELb0ELb1ELb1ELb0ELb0ELb1ELb1ELb0EEENS1_21CollectiveEpilogueFwdINS6_IJSA_NS7_ILi512EEESA_EEES9_SC_SE_Li256ELb1ELb1ELb1ELb0EEENS1_36VarlenDynamicPersistentTileSchedulerILi64ELi64ELi256ELi128ELb1ELb1ELb1ELb1ELb1ELb1EEEEEEEEEvNT_6ParamsE)
        /*0008*/ 	.word	0x00000004


	//----- nvinfo : EIATTR_FRAME_SIZE
	.align		4
.L_12:
        /*000c*/ 	.byte	0x04, 0x11
        /*000e*/ 	.short	(.L_14 - .L_13)
	.align		4
.L_13:
        /*0010*/ 	.word	index@(_ZN7cutlass13device_kernelIN5flash11enable_sm90INS1_16FlashAttnFwdSm90INS1_25CollectiveMainloopFwdSm90ILi2EN4cute5tupleIJNS5_1CILi1EEES8_S8_EEENS6_IJNS7_ILi64EEESA_SA_EEELi512ENS_10bfloat16_tEfNS_4arch4Sm90ELb1ELb0ELb0ELb1ELb0ELb1ELb1ELb0ELb0ELb1ELb1ELb0EEENS1_21CollectiveEpilogueFwdINS6_IJSA_NS7_ILi512EEESA_EEES9_SC_SE_Li256ELb1ELb1ELb1ELb0EEENS1_36VarlenDynamicPersistentTileSchedulerILi64ELi64ELi256ELi128ELb1ELb1ELb1ELb1ELb1ELb1EEEEEEEEEvNT_6ParamsE)
        /*0014*/ 	.word	0x00000000


	//----- nvinfo : EIATTR_REGCOUNT
	.align		4
.L_14:
        /*0018*/ 	.byte	0x04, 0x2f
        /*001a*/ 	.short	(.L_16 - .L_15)
	.align		4
.L_15:
        /*001c*/ 	.word	index@(_ZN7cutlass13device_kernelIN5flash11enable_sm90INS1_16FlashAttnFwdSm90INS1_25CollectiveMainloopFwdSm90ILi2EN4cute5tupleIJNS5_1CILi1EEES8_S8_EEENS6_IJNS7_ILi64EEESA_SA_EEELi512ENS_10bfloat16_tEfNS_4arch4Sm90ELb1ELb0ELb0ELb1ELb0ELb0ELb1ELb0ELb0ELb1ELb1ELb0EEENS1_21CollectiveEpilogueFwdINS6_IJSA_NS7_ILi512EEESA_EEES9_SC_SE_Li256ELb1ELb1ELb1ELb0EEENS1_36VarlenDynamicPersistentTileSchedulerILi64ELi64ELi256ELi128ELb1ELb1ELb1ELb1ELb1ELb1EEEEEEEEEvNT_6ParamsE)
        /*0020*/ 	.word	0x00000004


	//----- nvinfo : EIATTR_FRAME_SIZE
	.align		4
.L_16:
        /*0024*/ 	.byte	0x04, 0x11
        /*0026*/ 	.short	(.L_18 - .L_17)
	.align		4
.L_17:
        /*0028*/ 	.word	index@(_ZN7cutlass13device_kernelIN5flash11enable_sm90INS1_16FlashAttnFwdSm90INS1_25CollectiveMainloopFwdSm90ILi2EN4cute5tupleIJNS5_1CILi1EEES8_S8_EEENS6_IJNS7_ILi64EEESA_SA_EEELi512ENS_10bfloat16_tEfNS_4arch4Sm90ELb1ELb0ELb0ELb1ELb0ELb0ELb1ELb0ELb0ELb1ELb1ELb0EEENS1_21CollectiveEpilogueFwdINS6_IJSA_NS7_ILi512EEESA_EEES9_SC_SE_Li256ELb1ELb1ELb1ELb0EEENS1_36VarlenDynamicPersistentTileSchedulerILi64ELi64ELi256ELi128ELb1ELb1ELb1ELb1ELb1ELb1EEEEEEEEEvNT_6ParamsE)
        /*002c*/ 	.word	0x00000000


	//----- nvinfo : EIATTR_REGCOUNT
	.align		4
.L_18:
        /*0030*/ 	.byte	0x04, 0x2f
        /*0032*/ 	.short	(.L_20 - .L_19)
	.align		4
.L_19:
        /*0034*/ 	.word	index@(_ZN7cutlass13device_kernelIN5flash11enable_sm90INS1_16FlashAttnFwdSm90INS1_25CollectiveMainloopFwdSm90ILi2EN4cute5tupleIJNS5_1CILi1EEES8_S8_EEENS6_IJNS7_ILi64EEESA_SA_EEELi512ENS_10bfloat16_tEfNS_4arch4Sm90ELb1ELb0ELb0ELb1ELb0ELb1ELb0ELb0ELb0ELb1ELb1ELb0EEENS1_21CollectiveEpilogueFwdINS6_IJSA_NS7_ILi512EEESA_EEES9_SC_SE_Li256ELb1ELb1ELb1ELb0EEENS1_36VarlenDynamicPersistentTileSchedulerILi64ELi64ELi256ELi128ELb1ELb1ELb1ELb1ELb1ELb1EEEEEEEEEvNT_6ParamsE)
        /*0038*/ 	.word	0x00000004


	//----- nvinfo : EIATTR_FRAME_SIZE
	.align		4
.L_20:
        /*003c*/ 	.byte	0x04, 0x11
        /*003e*/ 	.short	(.L_22 - .L_21)
	.align		4
.L_21:
        /*0040*/ 	.word	index@(_ZN7cutlass13device_kernelIN5flash11enable_sm90INS1_16FlashAttnFwdSm90INS1_25CollectiveMainloopFwdSm90ILi2EN4cute5tupleIJNS5_1CILi1EEES8_S8_EEENS6_IJNS7_ILi64EEESA_SA_EEELi512ENS_10bfloat16_tEfNS_4arch4Sm90ELb1ELb0ELb0ELb1ELb0ELb1ELb0ELb0ELb0ELb1ELb1ELb0EEENS1_21CollectiveEpilogueFwdINS6_IJSA_NS7_ILi512EEESA_EEES9_SC_SE_Li256ELb1ELb1ELb1ELb0EEENS1_36VarlenDynamicPersistentTileSchedulerILi64ELi64ELi256ELi128ELb1ELb1ELb1ELb1ELb1ELb1EEEEEEEEEvNT_6ParamsE)
        /*0044*/ 	.word	0x00000000


	//----- nvinfo : EIATTR_REGCOUNT
	.align		4
.L_22:
        /*0048*/ 	.byte	0x04, 0x2f
        /*004a*/ 	.short	(.L_24 - .L_23)
	.align		4
.L_23:
        /*004c*/ 	.word	index@(_ZN7cutlass13device_kernelIN5flash11enable_sm90INS1_16FlashAttnFwdSm90INS1_25CollectiveMainloopFwdSm90ILi2EN4cute5tupleIJNS5_1CILi1EEES8_S8_EEENS6_IJNS7_ILi64EEESA_SA_EEELi512ENS_10bfloat16_tEfNS_4arch4Sm90ELb1ELb0ELb0ELb1ELb0ELb0ELb0ELb0ELb0ELb1ELb1ELb0EEENS1_21CollectiveEpilogueFwdINS6_IJSA_NS7_ILi512EEESA_EEES9_SC_SE_Li256ELb1ELb1ELb1ELb0EEENS1_36VarlenDynamicPersistentTileSchedulerILi64ELi64ELi256ELi128ELb1ELb1ELb1ELb1ELb1ELb1EEEEEEEEEvNT_6ParamsE)
        /*0050*/ 	.word	0x00000004


	//----- nvinfo : EIATTR_FRAME_SIZE
	.align		4
.L_24:
        /*0054*/ 	.byte	0x04, 0x11
        /*0056*/ 	.short	(.L_26 - .L_25)
	.align		4
.L_25:
        /*0058*/ 	.word	index@(_ZN7cutlass13device_kernelIN5flash11enable_sm90INS1_16FlashAttnFwdSm90INS1_25CollectiveMainloopFwdSm90ILi2EN4cute5tupleIJNS5_1CILi1EEES8_S8_EEENS6_IJNS7_ILi64EEESA_SA_EEELi512ENS_10bfloat16_tEfNS_4arch4Sm90ELb1ELb0ELb0ELb1ELb0ELb0ELb0ELb0ELb0ELb1ELb1ELb0EEENS1_21CollectiveEpilogueFwdINS6_IJSA_NS7_ILi512EEESA_EEES9_SC_SE_Li256ELb1ELb1ELb1ELb0EEENS1_36VarlenDynamicPersistentTileSchedulerILi64ELi64ELi256ELi128ELb1ELb1ELb1ELb1ELb1ELb1EEEEEEEEEvNT_6ParamsE)
        /*005c*/ 	.word	0x00000000


	//----- nvinfo : EIATTR_REGCOUNT
	.align		4
.L_26:
        /*0060*/ 	.byte	0x04, 0x2f
        /*0062*/ 	.short	(.L_28 - .L_27)
	.align		4
.L_27:
        /*0064*/ 	.word	index@(_ZN7cutlass13device_kernelIN5flash11enable_sm90INS1_16FlashAttnFwdSm90INS1_25CollectiveMainloopFwdSm90ILi2EN4cute5tupleIJNS5_1CILi1EEES8_S8_EEENS6_IJNS7_ILi64EEESA_SA_EEELi512ENS_10bfloat16_tEfNS_4arch4Sm90ELb1ELb0ELb0ELb0ELb0ELb0ELb1ELb0ELb0ELb1ELb1ELb0EEENS1_21CollectiveEpilogueFwdINS6_IJSA_NS7_ILi512EEESA_EEES9_SC_SE_Li256ELb0ELb1ELb1ELb0EEENS1_19SingleTileSchedulerILb0ELb1ELb1ELi64EEEEEEEEEvNT_6ParamsE)
        /*0068*/ 	.word	0x00000004


	//----- nvinfo : EIATTR_FRAME_SIZE
	.align		4
.L_28:
        /*006c*/ 	.byte	0x04, 0x11
        /*006e*/ 	.short	(.L_30 - .L_29)
	.align		4
.L_29:
        /*0070*/ 	.word	index@(_ZN7cutlass13device_kernelIN5flash11enable_sm90INS1_16FlashAttnFwdSm90INS1_25CollectiveMainloopFwdSm90ILi2EN4cute5tupleIJNS5_1CILi1EEES8_S8_EEENS6_IJNS7_ILi64EEESA_SA_EEELi512ENS_10bfloat16_tEfNS_4arch4Sm90ELb1ELb0ELb0ELb0ELb0ELb0ELb1ELb0ELb0ELb1ELb1ELb0EEENS1_21CollectiveEpilogueFwdINS6_IJSA_NS7_ILi512EEESA_EEES9_SC_SE_Li256ELb0ELb1ELb1ELb0EEENS1_19SingleTileSchedulerILb0ELb1ELb1ELi64EEEEEEEEEvNT_6ParamsE)
        /*0074*/ 	.word	0x00000000


	//----- nvinfo : EIATTR_REGCOUNT
	.align		4
.L_30:
        /*0078*/ 	.byte	0x04, 0x2f
        /*007a*/ 	.short	(.L_32 - .L_31)
	.align		4
.L_31:
        /*007c*/ 	.word	index@(_ZN7cutlass13device_kernelIN5flash11enable_sm90INS1_16FlashAttnFwdSm90INS1_25CollectiveMainloopFwdSm90ILi2EN4cute5tupleIJNS5_1CILi1EEES8_S8_EEENS6_IJNS7_ILi64EEESA_SA_EEELi512ENS_10bfloat16_tEfNS_4arch4Sm90ELb1ELb0ELb0ELb0ELb0ELb0ELb0ELb0ELb0ELb1ELb1ELb0EEENS1_21CollectiveEpilogueFwdINS6_IJSA_NS7_ILi512EEESA_EEES9_SC_SE_Li256ELb0ELb1ELb1ELb0EEENS1_19SingleTileSchedulerILb0ELb1ELb1ELi64EEEEEEEEEvNT_6ParamsE)
        /*0080*/ 	.word	0x00000004


	//----- nvinfo : EIATTR_FRAME_SIZE
	.align		4
.L_32:
        /*0084*/ 	.byte	0x04, 0x11
        /*0086*/ 	.short	(.L_34 - .L_33)
	.align		4
.L_33:
        /*0088*/ 	.word	index@(_ZN7cutlass13device_kernelIN5flash11enable_sm90INS1_16FlashAttnFwdSm90INS1_25CollectiveMainloopFwdSm90ILi2EN4cute5tupleIJNS5_1CILi1EEES8_S8_EEENS6_IJNS7_ILi64EEESA_SA_EEELi512ENS_10bfloat16_tEfNS_4arch4Sm90ELb1ELb0ELb0ELb0ELb0ELb0ELb0ELb0ELb0ELb1ELb1ELb0EEENS1_21CollectiveEpilogueFwdINS6_IJSA_NS7_ILi512EEESA_EEES9_SC_SE_Li256ELb0ELb1ELb1ELb0EEENS1_19SingleTileSchedulerILb0ELb1ELb1ELi64EEEEEEEEEvNT_6ParamsE)
        /*008c*/ 	.word	0x00000000


	//----- nvinfo : EIATTR_REGCOUNT
	.align		4
.L_34:
        /*0090*/ 	.byte	0x04, 0x2f
        /*0092*/ 	.short	(.L_36 - .L_35)
	.align		4
.L_35:
        /*0094*/ 	.word	index@(_ZN7cutlass13device_kernelIN5flash11enable_sm90INS1_16FlashAttnFwdSm90INS1_25CollectiveMainloopFwdSm90ILi2EN4cute5tupleIJNS5_1CILi1EEES8_S8_EEENS6_IJNS7_ILi64EEESA_SA_EEELi512ENS_10bfloat16_tEfNS_4arch4Sm90ELb0ELb1ELb0ELb1ELb0ELb1ELb1ELb0ELb0ELb1ELb1ELb0EEENS1_21CollectiveEpilogueFwdINS6_IJSA_NS7_ILi512EEESA_EEES9_SC_SE_Li256ELb1ELb1ELb1ELb0EEENS1_36VarlenDynamicPersistentTileSchedulerILi64ELi64ELi256ELi128ELb1ELb1ELb1ELb1ELb0ELb1EEEEEEEEEvNT_6ParamsE)
        /*0098*/ 	.word	0x00000004


	//----- nvinfo : EIATTR_FRAME_SIZE
	.align		4
.L_36:
        /*009c*/ 	.byte	0x04, 0x11
        /*009e*/ 	.short	(.L_38 - .L_37)
	.align		4
.L_37:
        /*00a0*/ 	.word	index@(_ZN7cutlass13device_kernelIN5flash11enable_sm90INS1_16FlashAttnFwdSm90INS1_25CollectiveMainloopFwdSm90ILi2EN4cute5tupleIJNS5_1CILi1EEES8_S8_EEENS6_IJNS7_ILi64EEESA_SA_EEELi512ENS_10bfloat16_tEfNS_4arch4Sm90ELb0ELb1ELb0ELb1ELb0ELb1ELb1ELb0ELb0ELb1ELb1ELb0EEENS1_21CollectiveEpilogueFwdINS6_IJSA_NS7_ILi512EEESA_EEES9_SC_SE_Li256ELb1ELb1ELb1ELb0EEENS1_36VarlenDynamicPersistentTileSchedulerILi64ELi64ELi256ELi128ELb1ELb1ELb1ELb1ELb0ELb1EEEEEEEEEvNT_6ParamsE)
        /*00a4*/ 	.word	0x00000000


	//----- nvinfo : EIATTR_REGCOUNT
	.align		4
.L_38:
        /*00a8*/ 	.byte	0x04, 0x2f
        /*00aa*/ 	.short	(.L_40 - .L_39)
	.align		4
.L_39:
        /*00ac*/ 	.word	index@(_ZN7cutlass13device_kernelIN5flash11enable_sm90INS1_16FlashAttnFwdSm90INS1_25CollectiveMainloopFwdSm90ILi2EN4cute5tupleIJNS5_1CILi1EEES8_S8_EEENS6_IJNS7_ILi64EEESA_SA_EEELi512ENS_10bfloat16_tEfNS_4arch4Sm90ELb0ELb1ELb0ELb1ELb0ELb0ELb1ELb0ELb0ELb1ELb1ELb0EEENS1_21CollectiveEpilogueFwdINS6_IJSA_NS7_ILi512EEESA_EEES9_SC_SE_Li256ELb1ELb1ELb1ELb0EEENS1_36VarlenDynamicPersistentTileSchedulerILi64ELi64ELi256ELi128ELb1ELb1ELb1ELb1ELb0ELb1EEEEEEEEEvNT_6ParamsE)
        /*00b0*/ 	.word	0x00000004


	//----- nvinfo : EIATTR_FRAME_SIZE
	.align		4
.L_40:
        /*00b4*/ 	.byte	0x04, 0x11
        /*00b6*/ 	.short	(.L_42 - .L_41)
	.align		4
.L_41:
        /*00b8*/ 	.word	index@(_ZN7cutlass13device_kernelIN5flash11enable_sm90INS1_16FlashAttnFwdSm90INS1_25CollectiveMainloopFwdSm90ILi2EN4cute5tupleIJNS5_1CILi1EEES8_S8_EEENS6_IJNS7_ILi64EEESA_SA_EEELi512ENS_10bfloat16_tEfNS_4arch4Sm90ELb0ELb1ELb0ELb1ELb0ELb0ELb1ELb0ELb0ELb1ELb1ELb0EEENS1_21CollectiveEpilogueFwdINS6_IJSA_NS7_ILi512EEESA_EEES9_SC_SE_Li256ELb1ELb1ELb1ELb0EEENS1_36VarlenDynamicPersistentTileSchedulerILi64ELi64ELi256ELi128ELb1ELb1ELb1ELb1ELb0ELb1EEEEEEEEEvNT_6ParamsE)
        /*00bc*/ 	.word	0x00000000


	//----- nvinfo : EIATTR_REGCOUNT
	.align		4
.L_42:
        /*00c0*/ 	.byte	0x04, 0x2f
        /*00c2*/ 	.short	(.L_44 - .L_43)
	.align		4
.L_43:
        /*00c4*/ 	.word	index@(_ZN7cutlass13device_kernelIN5flash11enable_sm90INS1_16FlashAttnFwdSm90INS1_25CollectiveMainloopFwdSm90ILi2EN4cute5tupleIJNS5_1CILi1EEES8_S8_EEENS6_IJNS7_ILi64EEESA_SA_EEELi512ENS_10bfloat16_tEfNS_4arch4Sm90ELb0ELb1ELb0ELb1ELb0ELb1ELb0ELb0ELb0ELb1ELb1ELb0EEENS1_21CollectiveEpilogueFwdINS6_IJSA_NS7_ILi512EEESA_EEES9_SC_SE_Li256ELb1ELb1ELb1ELb0EEENS1_36VarlenDynamicPersistentTileSchedulerILi64ELi64ELi256ELi128ELb1ELb1ELb1ELb1ELb0ELb1EEEEEEEEEvNT_6ParamsE)
        /*00c8*/ 	.word	0x00000004


	//----- nvinfo : EIATTR_FRAME_SIZE
	.align		4
.L_44:
        /*00cc*/ 	.byte	0x04, 0x11
        /*00ce*/ 	.short	(.L_46 - .L_45)
	.align		4
.L_45:
        /*00d0*/ 	.word	index@(_ZN7cutlass13device_kernelIN5flash11enable_sm90INS1_16FlashAttnFwdSm90INS1_25CollectiveMainloopFwdSm90ILi2EN4cute5tupleIJNS5_1CILi1EEES8_S8_EEENS6_IJNS7_ILi64EEESA_SA_EEELi512ENS_10bfloat16_tEfNS_4arch4Sm90ELb0ELb1ELb0ELb1ELb0ELb1ELb0ELb0ELb0ELb1ELb1ELb0EEENS1_21CollectiveEpilogueFwdINS6_IJSA_NS7_ILi512EEESA_EEES9_SC_SE_Li256ELb1ELb1ELb1ELb0EEENS1_36VarlenDynamicPersistentTileSchedulerILi64ELi64ELi256ELi128ELb1ELb1ELb1ELb1ELb0ELb1EEEEEEEEEvNT_6ParamsE)
        /*00d4*/ 	.word	0x00000000


	//----- nvinfo : EIATTR_REGCOUNT
	.align		4
.L_46:
        /*00d8*/ 	.byte	0x04, 0x2f
        /*00da*/ 	.short	(.L_48 - .L_47)
	.align		4
.L_47:
        /*00dc*/ 	.word	index@(_ZN7cutlass13device_kernelIN5flash11enable_sm90INS1_16FlashAttnFwdSm90INS1_25CollectiveMainloopFwdSm90ILi2EN4cute5tupleIJNS5_1CILi1EEES8_S8_EEENS6_IJNS7_ILi64EEESA_SA_EEELi512ENS_10bfloat16_tEfNS_4arch4Sm90ELb0ELb1ELb0ELb1ELb0ELb0ELb0ELb0ELb0ELb1ELb1ELb0EEENS1_21CollectiveEpilogueFwdINS6_IJSA_NS7_ILi512EEESA_EEES9_SC_SE_Li256ELb1ELb1ELb1ELb0EEENS1_36VarlenDynamicPersistentTileSchedulerILi64ELi64ELi256ELi128ELb1ELb1ELb1ELb1ELb0ELb1EEEEEEEEEvNT_6ParamsE)
        /*00e0*/ 	.word	0x00000004


	//----- nvinfo : EIATTR_FRAME_SIZE
	.align		4
.L_48:
        /*00e4*/ 	.byte	0x04, 0x11
        /*00e6*/ 	.short	(.L_50 - .L_49)
	.align		4
.L_49:
        /*00e8*/ 	.word	index@(_ZN7cutlass13device_kernelIN5flash11enable_sm90INS1_16FlashAttnFwdSm90INS1_25CollectiveMainloopFwdSm90ILi2EN4cute5tupleIJNS5_1CILi1EEES8_S8_EEENS6_IJNS7_ILi64EEESA_SA_EEELi512ENS_10bfloat16_tEfNS_4arch4Sm90ELb0ELb1ELb0ELb1ELb0ELb0ELb0ELb0ELb0ELb1ELb1ELb0EEENS1_21CollectiveEpilogueFwdINS6_IJSA_NS7_ILi512EEESA_EEES9_SC_SE_Li256ELb1ELb1ELb1ELb0EEENS1_36VarlenDynamicPersistentTileSchedulerILi64ELi64ELi256ELi128ELb1ELb1ELb1ELb1ELb0ELb1EEEEEEEEEvNT_6ParamsE)
        /*00ec*/ 	.word	0x00000000


	//----- nvinfo : EIATTR_REGCOUNT
	.align		4
.L_50:
        /*00f0*/ 	.byte	0x04, 0x2f
        /*00f2*/ 	.short	(.L_52 - .L_51)
	.align		4
.L_51:
        /*00f4*/ 	.word	index@(_ZN7cutlass13device_kernelIN5flash11enable_sm90INS1_16FlashAttnFwdSm90INS1_25CollectiveMainloopFwdSm90ILi2EN4cute5tupleIJNS5_1CILi1EEES8_S8_EEENS6_IJNS7_ILi64EEESA_SA_EEELi512ENS_10bfloat16_tEfNS_4arch4Sm90ELb0ELb1ELb0ELb0ELb0ELb0ELb1ELb0ELb0ELb1ELb1ELb0EEENS1_21CollectiveEpilogueFwdINS6_IJSA_NS7_ILi512EEESA_EEES9_SC_SE_Li256ELb0ELb1ELb1ELb0EEENS1_19SingleTileSchedulerILb0ELb1ELb1ELi64EEEEEEEEEvNT_6ParamsE)
        /*00f8*/ 	.word	0x00000004


	//----- nvinfo : EIATTR_FRAME_SIZE
	.align		4
.L_52:
        /*00fc*/ 	.byte	0x04, 0x11
        /*00fe*/ 	.short	(.L_54 - .L_53)
	.align		4
.L_53:
        /*0100*/ 	.word	index@(_ZN7cutlass13device_kernelIN5flash11enable_sm90INS1_16FlashAttnFwdSm90INS1_25CollectiveMainloopFwdSm90ILi2EN4cute5tupleIJNS5_1CILi1EEES8_S8_EEENS6_IJNS7_ILi64EEESA_SA_EEELi512ENS_10bfloat16_tEfNS_4arch4Sm90ELb0ELb1ELb0ELb0ELb0ELb0ELb1ELb0ELb0ELb1ELb1ELb0EEENS1_21CollectiveEpilogueFwdINS6_IJSA_NS7_ILi512EEESA_EEES9_SC_SE_Li256ELb0ELb1ELb1ELb0EEENS1_19SingleTileSchedulerILb0ELb1ELb1ELi64EEEEEEEEEvNT_6ParamsE)
        /*0104*/ 	.word	0x00000000


	//----- nvinfo : EIATTR_REGCOUNT
	.align		4
.L_54:
        /*0108*/ 	.byte	0x04, 0x2f
        /*010a*/ 	.short	(.L_56 - .L_55)
	.align		4
.L_55:
        /*010c*/ 	.word	index@(_ZN7cutlass13device_kernelIN5flash11enable_sm90INS1_16FlashAttnFwdSm90INS1_25CollectiveMainloopFwdSm90ILi2EN4cute5tupleIJNS5_1CILi1EEES8_S8_EEENS6_IJNS7_ILi64EEESA_SA_EEELi512ENS_10bfloat16_tEfNS_4arch4Sm90ELb0ELb1ELb0ELb0ELb0ELb0ELb0ELb0ELb0ELb1ELb1ELb0EEENS1_21CollectiveEpilogueFwdINS6_IJSA_NS7_ILi512EEESA_EEES9_SC_SE_Li256ELb0ELb1ELb1ELb0EEENS1_19SingleTileSchedulerILb0ELb1ELb1ELi64EEEEEEEEEvNT_6ParamsE)
        /*0110*/ 	.word	0x00000004


	//----- nvinfo : EIATTR_FRAME_SIZE
	.align		4
.L_56:
        /*0114*/ 	.byte	0x04, 0x11
        /*0116*/ 	.short	(.L_58 - .L_57)
	.align		4
.L_57:
        /*0118*/ 	.word	index@(_ZN7cutlass13device_kernelIN5flash11enable_sm90INS1_16FlashAttnFwdSm90INS1_25CollectiveMainloopFwdSm90ILi2EN4cute5tupleIJNS5_1CILi1EEES8_S8_EEENS6_IJNS7_ILi64EEESA_SA_EEELi512ENS_10bfloat16_tEfNS_4arch4Sm90ELb0ELb1ELb0ELb0ELb0ELb0ELb0ELb0ELb0ELb1ELb1ELb0EEENS1_21CollectiveEpilogueFwdINS6_IJSA_NS7_ILi512EEESA_EEES9_SC_SE_Li256ELb0ELb1ELb1ELb0EEENS1_19SingleTileSchedulerILb0ELb1ELb1ELi64EEEEEEEEEvNT_6ParamsE)
        /*011c*/ 	.word	0x00000000


	//----- nvinfo : EIATTR_REGCOUNT
	.align		4
.L_58:
        /*0120*/ 	.byte	0x04, 0x2f
        /*0122*/ 	.short	(.L_60 - .L_59)
	.align		4
.L_59:
        /*0124*/ 	.word	index@(_ZN7cutlass13device_kernelIN5flash11enable_sm90INS1_16FlashAttnFwdSm90INS1_25CollectiveMainloopFwdSm90ILi2EN4cute5tupleIJNS5_1CILi1EEES8_S8_EEENS6_IJNS7_ILi64EEESA_SA_EEELi512ENS_10bfloat16_tEfNS_4arch4Sm90ELb0ELb0ELb0ELb1ELb0ELb1ELb1ELb0ELb0ELb1ELb1ELb0EEENS1_21CollectiveEpilogueFwdINS6_IJSA_NS7_ILi512EEESA_EEES9_SC_SE_Li256ELb1ELb1ELb1ELb0EEENS1_36VarlenDynamicPersistentTileSchedulerILi64ELi64ELi256ELi128ELb1ELb1ELb1ELb0ELb1ELb1EEEEEEEEEvNT_6ParamsE)
        /*0128*/ 	.word	0x00000004


	//----- nvinfo : EIATTR_FRAME_SIZE
	.align		4
.L_60:
        /*012c*/ 	.byte	0x04, 0x11
        /*012e*/ 	.short	(.L_62 - .L_61)
	.align		4
.L_61:
        /*0130*/ 	.word	index@(_ZN7cutlass13device_kernelIN5flash11enable_sm90INS1_16FlashAttnFwdSm90INS1_25CollectiveMainloopFwdSm90ILi2EN4cute5tupleIJNS5_1CILi1EEES8_S8_EEENS6_IJNS7_ILi64EEESA_SA_EEELi512ENS_10bfloat16_tEfNS_4arch4Sm90ELb0ELb0ELb0ELb1ELb0ELb1ELb1ELb0ELb0ELb1ELb1ELb0EEENS1_21CollectiveEpilogueFwdINS6_IJSA_NS7_ILi512EEESA_EEES9_SC_SE_Li256ELb1ELb1ELb1ELb0EEENS1_36VarlenDynamicPersistentTileSchedulerILi64ELi64ELi256ELi128ELb1ELb1ELb1ELb0ELb1ELb1EEEEEEEEEvNT_6ParamsE)
        /*0134*/ 	.word	0x00000000


	//----- nvinfo : EIATTR_REGCOUNT
	.align		4
.L_62:
        /*0138*/ 	.byte	0x04, 0x2f
        /*013a*/ 	.short	(.L_64 - .L_63)
	.align		4
.L_63:
        /*013c*/ 	.word	index@(_ZN7cutlass13device_kernelIN5flash11enable_sm90INS1_16FlashAttnFwdSm90INS1_25CollectiveMainloopFwdSm90ILi2EN4cute5tupleIJNS5_1CILi1EEES8_S8_EEENS6_IJNS7_ILi64EEESA_SA_EEELi512ENS_10bfloat16_tEfNS_4arch4Sm90ELb0ELb0ELb0ELb1ELb0ELb0ELb1ELb0ELb0ELb1ELb1ELb0EEENS1_21CollectiveEpilogueFwdINS6_IJSA_NS7_ILi512EEESA_EEES9_SC_SE_Li256ELb1ELb1ELb1ELb0EEENS1_36VarlenDynamicPersistentTileSchedulerILi64ELi64ELi256ELi128ELb1ELb1ELb1ELb0ELb1ELb1EEEEEEEEEvNT_6ParamsE)
        /*0140*/ 	.word	0x00000004


	//----- nvinfo : EIATTR_FRAME_SIZE
	.align		4
.L_64:
        /*0144*/ 	.byte	0x04, 0x11
        /*0146*/ 	.short	(.L_66 - .L_65)
	.align		4
.L_65:
        /*0148*/ 	.word	index@(_ZN7cutlass13device_kernelIN5flash11enable_sm90INS1_16FlashAttnFwdSm90INS1_25CollectiveMainloopFwdSm90ILi2EN4cute5tupleIJNS5_1CILi1EEES8_S8_EEENS6_IJNS7_ILi64EEESA_SA_EEELi512ENS_10bfloat16_tEfNS_4arch4Sm90ELb0ELb0ELb0ELb1ELb0ELb0ELb1ELb0ELb0ELb1ELb1ELb0EEENS1_21CollectiveEpilogueFwdINS6_IJSA_NS7_ILi512EEESA_EEES9_SC_SE_Li256ELb1ELb1ELb1ELb0EEENS1_36VarlenDynamicPersistentTileSchedulerILi64ELi64ELi256ELi128ELb1ELb1ELb1ELb0ELb1ELb1EEEEEEEEEvNT_6ParamsE)
        /*014c*/ 	.word	0x00000000


	//----- nvinfo : EIATTR_REGCOUNT
	.align		4
.L_66:
        /*0150*/ 	.byte	0x04, 0x2f
        /*0152*/ 	.short	(.L_68 - .L_67)
	.align		4
.L_67:
        /*0154*/ 	.word	index@(_ZN7cutlass13device_kernelIN5flash11enable_sm90INS1_16FlashAttnFwdSm90INS1_25CollectiveMainloopFwdSm90ILi2EN4cute5tupleIJNS5_1CILi1EEES8_S8_EEENS6_IJNS7_ILi64EEESA_SA_EEELi512ENS_10bfloat16_tEfNS_4arch4Sm90ELb0ELb0ELb0ELb1ELb0ELb1ELb0ELb0ELb0ELb1ELb1ELb0EEENS1_21CollectiveEpilogueFwdINS6_IJSA_NS7_ILi512EEESA_EEES9_SC_SE_Li256ELb1ELb1ELb1ELb0EEENS1_36VarlenDynamicPersistentTileSchedulerILi64ELi64ELi256ELi128ELb1ELb1ELb1ELb0ELb1ELb1EEEEEEEEEvNT_6ParamsE)
        /*0158*/ 	.word	0x00000004


	//----- nvinfo : EIATTR_FRAME_SIZE
	.align		4
.L_68:
        /*015c*/ 	.byte	0x04, 0x11
        /*015e*/ 	.short	(.L_70 - .L_69)
	.align		4
.L_69:
        /*0160*/ 	.word	index@(_ZN7cutlass13device_kernelIN5flash11enable_sm90INS1_16FlashAttnFwdSm90INS1_25CollectiveMainloopFwdSm90ILi2EN4cute5tupleIJNS5_1CILi1EEES8_S8_EEENS6_IJNS7_ILi64EEESA_SA_EEELi512ENS_10bfloat16_tEfNS_4arch4Sm90ELb0ELb0ELb0ELb1ELb0ELb1ELb0ELb0ELb0ELb1ELb1ELb0EEENS1_21CollectiveEpilogueFwdINS6_IJSA_NS7_ILi512EEESA_EEES9_SC_SE_Li256ELb1ELb1ELb1ELb0EEENS1_36VarlenDynamicPersistentTileSchedulerILi64ELi64ELi256ELi128ELb1ELb1ELb1ELb0ELb1ELb1EEEEEEEEEvNT_6ParamsE)
        /*0164*/ 	.word	0x00000000


	//----- nvinfo : EIATTR_REGCOUNT
	.align		4
.L_70:
        /*0168*/ 	.byte	0x04, 0x2f
        /*016a*/ 	.short	(.L_72 - .L_71)
	.align		4
.L_71:
        /*016c*/ 	.word	index@(_ZN7cutlass13device_kernelIN5flash11enable_sm90INS1_16FlashAttnFwdSm90INS1_25CollectiveMainloopFwdSm90ILi2EN4cute5tupleIJNS5_1CILi1EEES8_S8_EEENS6_IJNS7_ILi64EEESA_SA_EEELi512ENS_10bfloat16_tEfNS_4arch4Sm90ELb0ELb0ELb0ELb1ELb0ELb0ELb0ELb0ELb0ELb1ELb1ELb0EEENS1_21CollectiveEpilogueFwdINS6_IJSA_NS7_ILi512EEESA_EEES9_SC_SE_Li256ELb1ELb1ELb1ELb0EEENS1_36VarlenDynamicPersistentTileSchedulerILi64ELi64ELi256ELi128ELb1ELb1ELb1ELb0ELb1ELb1EEEEEEEEEvNT_6ParamsE)
        /*0170*/ 	.word	0x00000004


	//----- nvinfo : EIATTR_FRAME_SIZE
	.align		4
.L_72:
        /*0174*/ 	.byte	0x04, 0x11
        /*0176*/ 	.short	(.L_74 - .L_73)
	.align		4
.L_73:
        /*0178*/ 	.word	index@(_ZN7cutlass13device_kernelIN5flash11enable_sm90INS1_16FlashAttnFwdSm90INS1_25CollectiveMainloopFwdSm90ILi2EN4cute5tupleIJNS5_1CILi1EEES8_S8_EEENS6_IJNS7_ILi64EEESA_SA_EEELi512ENS_10bfloat16_tEfNS_4arch4Sm90ELb0ELb0ELb0ELb1ELb0ELb0ELb0ELb0ELb0ELb1ELb1ELb0EEENS1_21CollectiveEpilogueFwdINS6_IJSA_NS7_ILi512EEESA_EEES9_SC_SE_Li256ELb1ELb1ELb1ELb0EEENS1_36VarlenDynamicPersistentTileSchedulerILi64ELi64ELi256ELi128ELb1ELb1ELb1ELb0ELb1ELb1EEEEEEEEEvNT_6ParamsE)
        /*017c*/ 	.word	0x00000000


	//----- nvinfo : EIATTR_REGCOUNT
	.align		4
.L_74:
        /*0180*/ 	.byte	0x04, 0x2f
        /*0182*/ 	.short	(.L_76 - .L_75)
	.align		4
.L_75:
        /*0184*/ 	.word	index@(_ZN7cutlass13device_kernelIN5flash11enable_sm90INS1_16FlashAttnFwdSm90INS1_25CollectiveMainloopFwdSm90ILi2EN4cute5tupleIJNS5_1CILi1EEES8_S8_EEENS6_IJNS7_ILi64EEESA_SA_EEELi512ENS_10bfloat16_tEfNS_4arch4Sm90ELb0ELb0ELb0ELb0ELb0ELb0ELb1ELb0ELb0ELb1ELb1ELb0EEENS1_21CollectiveEpilogueFwdINS6_IJSA_NS7_ILi512EEESA_EEES9_SC_SE_Li256ELb0ELb1ELb1ELb0EEENS1_19SingleTileSchedulerILb0ELb1ELb1ELi64EEEEEEEEEvNT_6ParamsE)
        /*0188*/ 	.word	0x00000004


	//----- nvinfo : EIATTR_FRAME_SIZE
	.align		4
.L_76:
        /*018c*/ 	.byte	0x04, 0x11
        /*018e*/ 	.short	(.L_78 - .L_77)
	.align		4
.L_77:
        /*0190*/ 	.word	index@(_ZN7cutlass13device_kernelIN5flash11enable_sm90INS1_16FlashAttnFwdSm90INS1_25CollectiveMainloopFwdSm90ILi2EN4cute5tupleIJNS5_1CILi1EEES8_S8_EEENS6_IJNS7_ILi64EEESA_SA_EEELi512ENS_10bfloat16_tEfNS_4arch4Sm90ELb0ELb0ELb0ELb0ELb0ELb0ELb1ELb0ELb0ELb1ELb1ELb0EEENS1_21CollectiveEpilogueFwdINS6_IJSA_NS7_ILi512EEESA_EEES9_SC_SE_Li256ELb0ELb1ELb1ELb0EEENS1_19SingleTileSchedulerILb0ELb1ELb1ELi64EEEEEEEEEvNT_6ParamsE)
        /*0194*/ 	.word	0x00000000


	//----- nvinfo : EIATTR_REGCOUNT
	.align		4
.L_78:
        /*0198*/ 	.byte	0x04, 0x2f
        /*019a*/ 	.short	(.L_80 - .L_79)
	.align		4
.L_79:
        /*019c*/ 	.word	index@(_ZN7cutlass13device_kernelIN5flash11enable_sm90INS1_16FlashAttnFwdSm90INS1_25CollectiveMainloopFwdSm90ILi2EN4cute5tupleIJNS5_1CILi1EEES8_S8_EEENS6_IJNS7_ILi64EEESA_SA_EEELi512ENS_10bfloat16_tEfNS_4arch4Sm90ELb0ELb0ELb0ELb0ELb0ELb0ELb0ELb0ELb0ELb1ELb1ELb0EEENS1_21CollectiveEpilogueFwdINS6_IJSA_NS7_ILi512EEESA_EEES9_SC_SE_Li256ELb0ELb1ELb1ELb0EEENS1_19SingleTileSchedulerILb0ELb1ELb1ELi64EEEEEEEEEvNT_6ParamsE)
        /*01a0*/ 	.word	0x00000004


	//----- nvinfo : EIATTR_FRAME_SIZE
	.align		4
.L_80:
        /*01a4*/ 	.byte	0x04, 0x11
        /*01a6*/ 	.short	(.L_82 - .L_81)
	.align		4
.L_81:
        /*01a8*/ 	.word	index@(_ZN7cutlass13device_kernelIN5flash11enable_sm90INS1_16FlashAttnFwdSm90INS1_25CollectiveMainloopFwdSm90ILi2EN4cute5tupleIJNS5_1CILi1EEES8_S8_EEENS6_IJNS7_ILi64EEESA_SA_EEELi512ENS_10bfloat16_tEfNS_4arch4Sm90ELb0ELb0ELb0ELb0ELb0ELb0ELb0ELb0ELb0ELb1ELb1ELb0EEENS1_21CollectiveEpilogueFwdINS6_IJSA_NS7_ILi512EEESA_EEES9_SC_SE_Li256ELb0ELb1ELb1ELb0EEENS1_19SingleTileSchedulerILb0ELb1ELb1ELi64EEEEEEEEEvNT_6ParamsE)
        /*01ac*/ 	.word	0x00000000


	//----- nvinfo : EIATTR_MIN_STACK_SIZE
	.align		4
.L_82:
        /*01b0*/ 	.byte	0x04, 0x12
        /*01b2*/ 	.short	(.L_84 - .L_83)
	.align		4
.L_83:
        /*01b4*/ 	.word	index@(_ZN7cutlass13device_kernelIN5flash11enable_sm90INS1_16FlashAttnFwdSm90INS1_25CollectiveMainloopFwdSm90ILi2EN4cute5tupleIJNS5_1CILi1EEES8_S8_EEENS6_IJNS7_ILi64EEESA_SA_EEELi512ENS_10bfloat16_tEfNS_4arch4Sm90ELb0ELb0ELb0ELb0ELb0ELb0ELb0ELb0ELb0ELb1ELb1ELb0EEENS1_21CollectiveEpilogueFwdINS6_IJSA_NS7_ILi512EEESA_EEES9_SC_SE_Li256ELb0ELb1ELb1ELb0EEENS1_19SingleTileSchedulerILb0ELb1ELb1ELi64EEEEEEEEEvNT_6ParamsE)
        /*01b8*/ 	.word	0x00000000


	//----- nvinfo : EIATTR_MIN_STACK_SIZE
	.align		4
.L_84:
        /*01bc*/ 	.byte	0x04, 0x12
        /*01be*/ 	.short	(.L_86 - .L_85)
	.align		4
.L_85:
        /*01c0*/ 	.word	index@(_ZN7cutlass13device_kernelIN5flash11enable_sm90INS1_16FlashAttnFwdSm90INS1_25CollectiveMainloopFwdSm90ILi2EN4cute5tupleIJNS5_1CILi1EEES8_S8_EEENS6_IJNS7_ILi64EEESA_SA_EEELi512ENS_10bfloat16_tEfNS_4arch4Sm90ELb0ELb0ELb0ELb0ELb0ELb0ELb1ELb0ELb0ELb1ELb1ELb0EEENS1_21CollectiveEpilogueFwdINS6_IJSA_NS7_ILi512EEESA_EEES9_SC_SE_Li256ELb0ELb1ELb1ELb0EEENS1_19SingleTileSchedulerILb0ELb1ELb1ELi64EEEEEEEEEvNT_6ParamsE)
        /*01c4*/ 	.word	0x00000000


	//----- nvinfo : EIATTR_MIN_STACK_SIZE
	.align		4
.L_86:
        /*01c8*/ 	.byte	0x04, 0x12
        /*01ca*/ 	.short	(.L_88 - .L_87)
	.align		4
.L_87:
        /*01cc*/ 	.word	index@(_ZN7cutlass13device_kernelIN5flash11enable_sm90INS1_16FlashAttnFwdSm90INS1_25CollectiveMainloopFwdSm90ILi2EN4cute5tupleIJNS5_1CILi1EEES8_S8_EEENS6_IJNS7_ILi64EEESA_SA_EEELi512ENS_10bfloat16_tEfNS_4arch4Sm90ELb0ELb0ELb0ELb1ELb0ELb0ELb0ELb0ELb0ELb1ELb1ELb0EEENS1_21CollectiveEpilogueFwdINS6_IJSA_NS7_ILi512EEESA_EEES9_SC_SE_Li256ELb1ELb1ELb1ELb0EEENS1_36VarlenDynamicPersistentTileSchedulerILi64ELi64ELi256ELi128ELb1ELb1ELb1ELb0ELb1ELb1EEEEEEEEEvNT_6ParamsE)
        /*01d0*/ 	.word	0x00000000


	//----- nvinfo : EIATTR_MIN_STACK_SIZE
	.align		4
.L_88:
        /*01d4*/ 	.byte	0x04, 0x12
        /*01d6*/ 	.short	(.L_90 - .L_89)
	.align		4
.L_89:
        /*01d8*/ 	.word	index@(_ZN7cutlass13device_kernelIN5flash11enable_sm90INS1_16FlashAttnFwdSm90INS1_25CollectiveMainloopFwdSm90ILi2EN4cute5tupleIJNS5_1CILi1EEES8_S8_EEENS6_IJNS7_ILi64EEESA_SA_EEELi512ENS_10bfloat16_tEfNS_4arch4Sm90ELb0ELb0ELb0ELb1ELb0ELb1ELb0ELb0ELb0ELb1ELb1ELb0EEENS1_21CollectiveEpilogueFwdINS6_IJSA_NS7_ILi512EEESA_EEES9_SC_SE_Li256ELb1ELb1ELb1ELb0EEENS1_36VarlenDynamicPersistentTileSchedulerILi64ELi64ELi256ELi128ELb1ELb1ELb1ELb0ELb1ELb1EEEEEEEEEvNT_6ParamsE)
        /*01dc*/ 	.word	0x00000000


	//----- nvinfo : EIATTR_MIN_STACK_SIZE
	.align		4
.L_90:
        /*01e0*/ 	.byte	0x04, 0x12
        /*01e2*/ 	.short	(.L_92 - .L_91)
	.align		4
.L_91:
        /*01e4*/ 	.word	index@(_ZN7cutlass13device_kernelIN5flash11enable_sm90INS1_16FlashAttnFwdSm90INS1_25CollectiveMainloopFwdSm90ILi2EN4cute5tupleIJNS5_1CILi1EEES8_S8_EEENS6_IJNS7_ILi64EEESA_SA_EEELi512ENS_10bfloat16_tEfNS_4arch4Sm90ELb0ELb0ELb0ELb1ELb0ELb0ELb1ELb0ELb0ELb1ELb1ELb0EEENS1_21CollectiveEpilogueFwdINS6_IJSA_NS7_ILi512EEESA_EEES9_SC_SE_Li256ELb1ELb1ELb1ELb0EEENS1_36VarlenDynamicPersistentTileSchedulerILi64ELi64ELi256ELi128ELb1ELb1ELb1ELb0ELb1ELb1EEEEEEEEEvNT_6ParamsE)
        /*01e8*/ 	.word	0x00000000


	//----- nvinfo : EIATTR_MIN_STACK_SIZE
	.align		4
.L_92:
        /*01ec*/ 	.byte	0x04, 0x12
        /*01ee*/ 	.short	(.L_94 - .L_93)
	.align		4
.L_93:
        /*01f0*/ 	.word	index@(_ZN7cutlass13device_kernelIN5flash11enable_sm90INS1_16FlashAttnFwdSm90INS1_25CollectiveMainloopFwdSm90ILi2EN4cute5tupleIJNS5_1CILi1EEES8_S8_EEENS6_IJNS7_ILi64EEESA_SA_EEELi512ENS_10bfloat16_tEfNS_4arch4Sm90ELb0ELb0ELb0ELb1ELb0ELb1ELb1ELb0ELb0ELb1ELb1ELb0EEENS1_21CollectiveEpilogueFwdINS6_IJSA_NS7_ILi512EEESA_EEES9_SC_SE_Li256ELb1ELb1ELb1ELb0EEENS1_36VarlenDynamicPersistentTileSchedulerILi64ELi64ELi256ELi128ELb1ELb1ELb1ELb0ELb1ELb1EEEEEEEEEvNT_6ParamsE)
        /*01f4*/ 	.word	0x00000000


	//----- nvinfo : EIATTR_MIN_STACK_SIZE
	.align		4
.L_94:
        /*01f8*/ 	.byte	0x04, 0x12
        /*01fa*/ 	.short	(.L_96 - .L_95)
	.align		4
.L_95:
        /*01fc*/ 	.word	index@(_ZN7cutlass13device_kernelIN5flash11enable_sm90INS1_16FlashAttnFwdSm90INS1_25CollectiveMainloopFwdSm90ILi2EN4cute5tupleIJNS5_1CILi1EEES8_S8_EEENS6_IJNS7_ILi64EEESA_SA_EEELi512ENS_10bfloat16_tEfNS_4arch4Sm90ELb0ELb1ELb0ELb0ELb0ELb0ELb0ELb0ELb0ELb1ELb1ELb0EEENS1_21CollectiveEpilogueFwdINS6_IJSA_NS7_ILi512EEESA_EEES9_SC_SE_Li256ELb0ELb1ELb1ELb0EEENS1_19SingleTileSchedulerILb0ELb1ELb1ELi64EEEEEEEEEvNT_6ParamsE)
        /*0200*/ 	.word	0x00000000


	//----- nvinfo : EIATTR_MIN_STACK_SIZE
	.align		4
.L_96:
        /*0204*/ 	.byte	0x04, 0x12
        /*0206*/ 	.short	(.L_98 - .L_97)
	.align		4
.L_97:
        /*0208*/ 	.word	index@(_ZN7cutlass13device_kernelIN5flash11enable_sm90INS1_16FlashAttnFwdSm90INS1_25CollectiveMainloopFwdSm90ILi2EN4cute5tupleIJNS5_1CILi1EEES8_S8_EEENS6_IJNS7_ILi64EEESA_SA_EEELi512ENS_10bfloat16_tEfNS_4arch4Sm90ELb0ELb1ELb0ELb0ELb0ELb0ELb1ELb0ELb0ELb1ELb1ELb0EEENS1_21CollectiveEpilogueFwdINS6_IJSA_NS7_ILi512EEESA_EEES9_SC_SE_Li256ELb0ELb1ELb1ELb0EEENS1_19SingleTileSchedulerILb0ELb1ELb1ELi64EEEEEEEEEvNT_6ParamsE)
        /*020c*/ 	.word	0x00000000


	//----- nvinfo : EIATTR_MIN_STACK_SIZE
	.align		4
.L_98:
        /*0210*/ 	.byte	0x04, 0x12
        /*0212*/ 	.short	(.L_100 - .L_99)
	.align		4
.L_99:
        /*0214*/ 	.word	index@(_ZN7cutlass13device_kernelIN5flash11enable_sm90INS1_16FlashAttnFwdSm90INS1_25CollectiveMainloopFwdSm90ILi2EN4cute5tupleIJNS5_1CILi1EEES8_S8_EEENS6_IJNS7_ILi64EEESA_SA_EEELi512ENS_10bfloat16_tEfNS_4arch4Sm90ELb0ELb1ELb0ELb1ELb0ELb0ELb0ELb0ELb0ELb1ELb1ELb0EEENS1_21CollectiveEpilogueFwdINS6_IJSA_NS7_ILi512EEESA_EEES9_SC_SE_Li256ELb1ELb1ELb1ELb0EEENS1_36VarlenDynamicPersistentTileSchedulerILi64ELi64ELi256ELi128ELb1ELb1ELb1ELb1ELb0ELb1EEEEEEEEEvNT_6ParamsE)
        /*0218*/ 	.word	0x00000000


	//----- nvinfo : EIATTR_MIN_STACK_SIZE
	.align		4
.L_100:
        /*021c*/ 	.byte	0x04, 0x12
        /*021e*/ 	.short	(.L_102 - .L_101)
	.align		4
.L_101:
        /*0220*/ 	.word	index@(_ZN7cutlass13device_kernelIN5flash11enable_sm90INS1_16FlashAttnFwdSm90INS1_25CollectiveMainloopFwdSm90ILi2EN4cute5tupleIJNS5_1CILi1EEES8_S8_EEENS6_IJNS7_ILi64EEESA_SA_EEELi512ENS_10bfloat16_tEfNS_4arch4Sm90ELb0ELb1ELb0ELb1ELb0ELb1ELb0ELb0ELb0ELb1ELb1ELb0EEENS1_21CollectiveEpilogueFwdINS6_IJSA_NS7_ILi512EEESA_EEES9_SC_SE_Li256ELb1ELb1ELb1ELb0EEENS1_36VarlenDynamicPersistentTileSchedulerILi64ELi64ELi256ELi128ELb1ELb1ELb1ELb1ELb0ELb1EEEEEEEEEvNT_6ParamsE)
        /*0224*/ 	.word	0x00000000


	//----- nvinfo : EIATTR_MIN_STACK_SIZE
	.align		4
.L_102:
        /*0228*/ 	.byte	0x04, 0x12
        /*022a*/ 	.short	(.L_104 - .L_103)
	.align		4
.L_103:
        /*022c*/ 	.word	index@(_ZN7cutlass13device_kernelIN5flash11enable_sm90INS1_16FlashAttnFwdSm90INS1_25CollectiveMainloopFwdSm90ILi2EN4cute5tupleIJNS5_1CILi1EEES8_S8_EEENS6_IJNS7_ILi64EEESA_SA_EEELi512ENS_10bfloat16_tEfNS_4arch4Sm90ELb0ELb1ELb0ELb1ELb0ELb0ELb1ELb0ELb0ELb1ELb1ELb0EEENS1_21CollectiveEpilogueFwdINS6_IJSA_NS7_ILi512EEESA_EEES9_SC_SE_Li256ELb1ELb1ELb1ELb0EEENS1_36VarlenDynamicPersistentTileSchedulerILi64ELi64ELi256ELi128ELb1ELb1ELb1ELb1ELb0ELb1EEEEEEEEEvNT_6ParamsE)
        /*0230*/ 	.word	0x00000000


	//----- nvinfo : EIATTR_MIN_STACK_SIZE
	.align		4
.L_104:
        /*0234*/ 	.byte	0x04, 0x12
        /*0236*/ 	.short	(.L_106 - .L_105)
	.align		4
.L_105:
        /*0238*/ 	.word	index@(_ZN7cutlass13device_kernelIN5flash11enable_sm90INS1_16FlashAttnFwdSm90INS1_25CollectiveMainloopFwdSm90ILi2EN4cute5tupleIJNS5_1CILi1EEES8_S8_EEENS6_IJNS7_ILi64EEESA_SA_EEELi512ENS_10bfloat16_tEfNS_4arch4Sm90ELb0ELb1ELb0ELb1ELb0ELb1ELb1ELb0ELb0ELb1ELb1ELb0EEENS1_21CollectiveEpilogueFwdINS6_IJSA_NS7_ILi512EEESA_EEES9_SC_SE_Li256ELb1ELb1ELb1ELb0EEENS1_36VarlenDynamicPersistentTileSchedulerILi64ELi64ELi256ELi128ELb1ELb1ELb1ELb1ELb0ELb1EEEEEEEEEvNT_6ParamsE)
        /*023c*/ 	.word	0x00000000


	//----- nvinfo : EIATTR_MIN_STACK_SIZE
	.align		4
.L_106:
        /*0240*/ 	.byte	0x04, 0x12
        /*0242*/ 	.short	(.L_108 - .L_107)
	.align		4
.L_107:
        /*0244*/ 	.word	index@(_ZN7cutlass13device_kernelIN5flash11enable_sm90INS1_16FlashAttnFwdSm90INS1_25CollectiveMainloopFwdSm90ILi2EN4cute5tupleIJNS5_1CILi1EEES8_S8_EEENS6_IJNS7_ILi64EEESA_SA_EEELi512ENS_10bfloat16_tEfNS_4arch4Sm90ELb1ELb0ELb0ELb0ELb0ELb0ELb0ELb0ELb0ELb1ELb1ELb0EEENS1_21CollectiveEpilogueFwdINS6_IJSA_NS7_ILi512EEESA_EEES9_SC_SE_Li256ELb0ELb1ELb1ELb0EEENS1_19SingleTileSchedulerILb0ELb1ELb1ELi64EEEEEEEEEvNT_6ParamsE)
        /*0248*/ 	.word	0x00000000


	//----- nvinfo : EIATTR_MIN_STACK_SIZE
	.align		4
.L_108:
        /*024c*/ 	.byte	0x04, 0x12
        /*024e*/ 	.short	(.L_110 - .L_109)
	.align		4
.L_109:
        /*0250*/ 	.word	index@(_ZN7cutlass13device_kernelIN5flash11enable_sm90INS1_16FlashAttnFwdSm90INS1_25CollectiveMainloopFwdSm90ILi2EN4cute5tupleIJNS5_1CILi1EEES8_S8_EEENS6_IJNS7_ILi64EEESA_SA_EEELi512ENS_10bfloat16_tEfNS_4arch4Sm90ELb1ELb0ELb0ELb0ELb0ELb0ELb1ELb0ELb0ELb1ELb1ELb0EEENS1_21CollectiveEpilogueFwdINS6_IJSA_NS7_ILi512EEESA_EEES9_SC_SE_Li256ELb0ELb1ELb1ELb0EEENS1_19SingleTileSchedulerILb0ELb1ELb1ELi64EEEEEEEEEvNT_6ParamsE)
        /*0254*/ 	.word	0x00000000


	//----- nvinfo : EIATTR_MIN_STACK_SIZE
	.align		4
.L_110:
        /*0258*/ 	.byte	0x04, 0x12
        /*025a*/ 	.short	(.L_112 - .L_111)
	.align		4
.L_111:
        /*025c*/ 	.word	index@(_ZN7cutlass13device_kernelIN5flash11enable_sm90INS1_16FlashAttnFwdSm90INS1_25CollectiveMainloopFwdSm90ILi2EN4cute5tupleIJNS5_1CILi1EEES8_S8_EEENS6_IJNS7_ILi64EEESA_SA_EEELi512ENS_10bfloat16_tEfNS_4arch4Sm90ELb1ELb0ELb0ELb1ELb0ELb0ELb0ELb0ELb0ELb1ELb1ELb0EEENS1_21CollectiveEpilogueFwdINS6_IJSA_NS7_ILi512EEESA_EEES9_SC_SE_Li256ELb1ELb1ELb1ELb0EEENS1_36VarlenDynamicPersistentTileSchedulerILi64ELi64ELi256ELi128ELb1ELb1ELb1ELb1ELb1ELb1EEEEEEEEEvNT_6ParamsE)
        /*0260*/ 	.word	0x00000000


	//----- nvinfo : EIATTR_MIN_STACK_SIZE
	.align		4
.L_112:
        /*0264*/ 	.byte	0x04, 0x12
        /*0266*/ 	.short	(.L_114 - .L_113)
	.align		4
.L_113:
        /*0268*/ 	.word	index@(_ZN7cutlass13device_kernelIN5flash11enable_sm90INS1_16FlashAttnFwdSm90INS1_25CollectiveMainloopFwdSm90ILi2EN4cute5tupleIJNS5_1CILi1EEES8_S8_EEENS6_IJNS7_ILi64EEESA_SA_EEELi512ENS_10bfloat16_tEfNS_4arch4Sm90ELb1ELb0ELb0ELb1ELb0ELb1ELb0ELb0ELb0ELb1ELb1ELb0EEENS1_21CollectiveEpilogueFwdINS6_IJSA_NS7_ILi512EEESA_EEES9_SC_SE_Li256ELb1ELb1ELb1ELb0EEENS1_36VarlenDynamicPersistentTileSchedulerILi64ELi64ELi256ELi128ELb1ELb1ELb1ELb1ELb1ELb1EEEEEEEEEvNT_6ParamsE)
        /*026c*/ 	.word	0x00000000


	//----- nvinfo : EIATTR_MIN_STACK_SIZE
	.align		4
.L_114:
        /*0270*/ 	.byte	0x04, 0x12
        /*0272*/ 	.short	(.L_116 - .L_115)
	.align		4
.L_115:
        /*0274*/ 	.word	index@(_ZN7cutlass13device_kernelIN5flash11enable_sm90INS1_16FlashAttnFwdSm90INS1_25CollectiveMainloopFwdSm90ILi2EN4cute5tupleIJNS5_1CILi1EEES8_S8_EEENS6_IJNS7_ILi64EEESA_SA_EEELi512ENS_10bfloat16_tEfNS_4arch4Sm90ELb1ELb0ELb0ELb1ELb0ELb0ELb1ELb0ELb0ELb1ELb1ELb0EEENS1_21CollectiveEpilogueFwdINS6_IJSA_NS7_ILi512EEESA_EEES9_SC_SE_Li256ELb1ELb1ELb1ELb0EEENS1_36VarlenDynamicPersistentTileSchedulerILi64ELi64ELi256ELi128ELb1ELb1ELb1ELb1ELb1ELb1EEEEEEEEEvNT_6ParamsE)
        /*0278*/ 	.word	0x00000000


	//----- nvinfo : EIATTR_MIN_STACK_SIZE
	.align		4
.L_116:
        /*027c*/ 	.byte	0x04, 0x12
        /*027e*/ 	.short	(.L_118 - .L_117)
	.align		4
.L_117:
        /*0280*/ 	.word	index@(_ZN7cutlass13device_kernelIN5flash11enable_sm90INS1_16FlashAttnFwdSm90INS1_25CollectiveMainloopFwdSm90ILi2EN4cute5tupleIJNS5_1CILi1EEES8_S8_EEENS6_IJNS7_ILi64EEESA_SA_EEELi512ENS_10bfloat16_tEfNS_4arch4Sm90ELb1ELb0ELb0ELb1ELb0ELb1ELb1ELb0ELb0ELb1ELb1ELb0EEENS1_21CollectiveEpilogueFwdINS6_IJSA_NS7_ILi512EEESA_EEES9_SC_SE_Li256ELb1ELb1ELb1ELb0EEENS1_36VarlenDynamicPersistentTileSchedulerILi64ELi64ELi256ELi128ELb1ELb1ELb1ELb1ELb1ELb1EEEEEEEEEvNT_6ParamsE)
        /*0284*/ 	.word	0x00000000
.L_118:


//--------------------- .nv.compat                --------------------------
	.section	.nv.compat,"",@"SHT_CUDA_COMPAT_INFO"
	.align	4
        /*0000*/ 	.byte	0x02, 0x09, 0x01, 0x00, 0x02, 0x02, 0x01, 0x00, 0x02, 0x05, 0x05, 0x00, 0x03, 0x07, 0x01, 0x01
        /*0010*/ 	.byte	0x02, 0x03, 0x00, 0x00, 0x02, 0x06, 0x01, 0x00, 0x04, 0x0b, 0x08, 0x00, 0x00, 0x00, 0x00, 0x00
        /*0020*/ 	.byte	0x00, 0x00, 0x00, 0x00


//--------------------- .nv.info._ZN7cutlass13device_kernelIN5flash11enable_sm90INS1_16FlashAttnFwdSm90INS1_25CollectiveMainloopFwdSm90ILi2EN4cute5tupleIJNS5_1CILi1EEES8_S8_EEENS6_IJNS7_ILi64EEESA_SA_EEELi512ENS_10bfloat16_tEfNS_4arch4Sm90ELb0ELb0ELb0ELb0ELb0ELb0ELb0ELb0ELb0ELb1ELb1ELb0EEENS1_21CollectiveEpilogueFwdINS6_IJSA_NS7_ILi512EEESA_EEES9_SC_SE_Li256ELb0ELb1ELb1ELb0EEENS1_19SingleTileSchedulerILb0ELb1ELb1ELi64EEEEEEEEEvNT_6ParamsE --------------------------
	.section	.nv.info._ZN7cutlass13device_kernelIN5flash11enable_sm90INS1_16FlashAttnFwdSm90INS1_25CollectiveMainloopFwdSm90ILi2EN4cute5tupleIJNS5_1CILi1EEES8_S8_EEENS6_IJNS7_ILi64EEESA_SA_EEELi512ENS_10bfloat16_tEfNS_4arch4Sm90ELb0ELb0ELb0ELb0ELb0ELb0ELb0ELb0ELb0ELb1ELb1ELb0EEENS1_21CollectiveEpilogueFwdINS6_IJSA_NS7_ILi512EEESA_EEES9_SC_SE_Li256ELb0ELb1ELb1ELb0EEENS1_19SingleTileSchedulerILb0ELb1ELb1ELi64EEEEEEEEEvNT_6ParamsE,"",@"SHT_CUDA_INFO"
	.sectionflags	@""
	.align	4


	//----- nvinfo : EIATTR_CUDA_API_VERSION
	.align		4
        /*0000*/ 	.byte	0x04, 0x37
        /*0002*/ 	.short	(.L_120 - .L_119)
.L_119:
        /*0004*/ 	.word	0x00000082


	//----- nvinfo : EIATTR_KPARAM_INFO
	.align		4
.L_120:
        /*0008*/ 	.byte	0x04, 0x17
        /*000a*/ 	.short	(.L_122 - .L_121)
.L_121:
        /*000c*/ 	.word	0x00000000
        /*0010*/ 	.short	0x0000
        /*0012*/ 	.short	0x0000
        /*0014*/ 	.byte	0x00, 0xf0, 0x01, 0x28


	//----- nvinfo : EIATTR_SPARSE_MMA_MASK
	.align		4
.L_122:
        /*0018*/ 	.byte	0x03, 0x50
        /*001a*/ 	.short	0x0000


	//----- nvinfo : EIATTR_MAXREG_COUNT
	.align		4
        /*001c*/ 	.byte	0x03, 0x1b
        /*001e*/ 	.short	0x00a8


	//----- nvinfo : EIATTR_MERCURY_ISA_VERSION
	.align		4
        /*0020*/ 	.byte	0x03, 0x5f
        /*0022*/ 	.short	0x0101


	//----- nvinfo : EIATTR_VRC_CTA_INIT_COUNT
	.align		4
        /*0024*/ 	.byte	0x02, 0x4a
	.zero		1
	.zero		1


	//----- nvinfo : EIATTR_EXIT_INSTR_OFFSETS
	.align		4
        /*0028*/ 	.byte	0x04, 0x1c
        /*002a*/ 	.short	(.L_124 - .L_123)


	//   ....[0]....
.L_123:
        /*002c*/ 	.word	0x00000010


	//----- nvinfo : EIATTR_MAX_THREADS
	.align		4
.L_124:
        /*0030*/ 	.byte	0x04, 0x05
        /*0032*/ 	.short	(.L_126 - .L_125)
.L_125:
        /*0034*/ 	.word	0x00000180
        /*0038*/ 	.word	0x00000001
        /*003c*/ 	.word	0x00000001


	//----- nvinfo : EIATTR_CBANK_PARAM_SIZE
	.align		4
.L_126:
        /*0040*/ 	.byte	0x03, 0x19
        /*0042*/ 	.short	0x0a00


	//----- nvinfo : EIATTR_PARAM_CBANK
	.align		4
        /*0044*/ 	.byte	0x04, 0x0a
        /*0046*/ 	.short	(.L_128 - .L_127)
	.align		4
.L_127:
        /*0048*/ 	.word	index@(.nv.constant0._ZN7cutlass13device_kernelIN5flash11enable_sm90INS1_16FlashAttnFwdSm90INS1_25CollectiveMainloopFwdSm90ILi2EN4cute5tupleIJNS5_1CILi1EEES8_S8_EEENS6_IJNS7_ILi64EEESA_SA_EEELi512ENS_10bfloat16_tEfNS_4arch4Sm90ELb0ELb0ELb0ELb0ELb0ELb0ELb0ELb0ELb0ELb1ELb1ELb0EEENS1_21CollectiveEpilogueFwdINS6_IJSA_NS7_ILi512EEESA_EEES9_SC_SE_Li256ELb0ELb1ELb1ELb0EEENS1_19SingleTileSchedulerILb0ELb1ELb1ELi64EEEEEEEEEvNT_6ParamsE)
        /*004c*/ 	.short	0x0380
        /*004e*/ 	.short	0x0a00


	//----- nvinfo : EIATTR_SW_WAR
	.align		4
.L_128:
        /*0050*/ 	.byte	0x04, 0x36
        /*0052*/ 	.short	(.L_130 - .L_129)
.L_129:
        /*0054*/ 	.word	0x00000008
.L_130:


//--------------------- .nv.info._ZN7cutlass13device_kernelIN5flash11enable_sm90INS1_16FlashAttnFwdSm90INS1_25CollectiveMainloopFwdSm90ILi2EN4cute5tupleIJNS5_1CILi1EEES8_S8_EEENS6_IJNS7_ILi64EEESA_SA_EEELi512ENS_10bfloat16_tEfNS_4arch4Sm90ELb0ELb0ELb0ELb0ELb0ELb0ELb1ELb0ELb0ELb1ELb1ELb0EEENS1_21CollectiveEpilogueFwdINS6_IJSA_NS7_ILi512EEESA_EEES9_SC_SE_Li256ELb0ELb1ELb1ELb0EEENS1_19SingleTileSchedulerILb0ELb1ELb1ELi64EEEEEEEEEvNT_6ParamsE --------------------------
	.section	.nv.info._ZN7cutlass13device_kernelIN5flash11enable_sm90INS1_16FlashAttnFwdSm90INS1_25CollectiveMainloopFwdSm90ILi2EN4cute5tupleIJNS5_1CILi1EEES8_S8_EEENS6_IJNS7_ILi64EEESA_SA_EEELi512ENS_10bfloat16_tEfNS_4arch4Sm90ELb0ELb0ELb0ELb0ELb0ELb0ELb1ELb0ELb0ELb1ELb1ELb0EEENS1_21CollectiveEpilogueFwdINS6_IJSA_NS7_ILi512EEESA_EEES9_SC_SE_Li256ELb0ELb1ELb1ELb0EEENS1_19SingleTileSchedulerILb0ELb1ELb1ELi64EEEEEEEEEvNT_6ParamsE,"",@"SHT_CUDA_INFO"
	.sectionflags	@""
	.align	4


	//----- nvinfo : EIATTR_CUDA_API_VERSION
	.align		4
        /*0000*/ 	.byte	0x04, 0x37
        /*0002*/ 	.short	(.L_132 - .L_131)
.L_131:
        /*0004*/ 	.word	0x00000082


	//----- nvinfo : EIATTR_KPARAM_INFO
	.align		4
.L_132:
        /*0008*/ 	.byte	0x04, 0x17
        /*000a*/ 	.short	(.L_134 - .L_133)
.L_133:
        /*000c*/ 	.word	0x00000000
        /*0010*/ 	.short	0x0000
        /*0012*/ 	.short	0x0000
        /*0014*/ 	.byte	0x00, 0xf0, 0x01, 0x2c


	//----- nvinfo : EIATTR_SPARSE_MMA_MASK
	.align		4
.L_134:
        /*0018*/ 	.byte	0x03, 0x50
        /*001a*/ 	.short	0x0000


	//----- nvinfo : EIATTR_MAXREG_COUNT
	.align		4
        /*001c*/ 	.byte	0x03, 0x1b
        /*001e*/ 	.short	0x00a8


	//----- nvinfo : EIATTR_MERCURY_ISA_VERSION
	.align		4
        /*0020*/ 	.byte	0x03, 0x5f
        /*0022*/ 	.short	0x0101


	//----- nvinfo : EIATTR_VRC_CTA_INIT_COUNT
	.align		4
        /*0024*/ 	.byte	0x02, 0x4a
	.zero		1
	.zero		1


	//----- nvinfo : EIATTR_EXIT_INSTR_OFFSETS
	.align		4
        /*0028*/ 	.byte	0x04, 0x1c
        /*002a*/ 	.short	(.L_136 - .L_135)


	//   ....[0]....
.L_135:
        /*002c*/ 	.word	0x00000010


	//----- nvinfo : EIATTR_MAX_THREADS
	.align		4
.L_136:
        /*0030*/ 	.byte	0x04, 0x05
        /*0032*/ 	.short	(.L_138 - .L_137)
.L_137:
        /*0034*/ 	.word	0x00000180
        /*0038*/ 	.word	0x00000001
        /*003c*/ 	.word	0x00000001


	//----- nvinfo : EIATTR_CBANK_PARAM_SIZE
	.align		4
.L_138:
        /*0040*/ 	.byte	0x03, 0x19
        /*0042*/ 	.short	0x0b00


	//----- nvinfo : EIATTR_PARAM_CBANK
	.align		4
        /*0044*/ 	.byte	0x04, 0x0a
        /*0046*/ 	.short	(.L_140 - .L_139)
	.align		4
.L_139:
        /*0048*/ 	.word	index@(.nv.constant0._ZN7cutlass13device_kernelIN5flash11enable_sm90INS1_16FlashAttnFwdSm90INS1_25CollectiveMainloopFwdSm90ILi2EN4cute5tupleIJNS5_1CILi1EEES8_S8_EEENS6_IJNS7_ILi64EEESA_SA_EEELi512ENS_10bfloat16_tEfNS_4arch4Sm90ELb0ELb0ELb0ELb0ELb0ELb0ELb1ELb0ELb0ELb1ELb1ELb0EEENS1_21CollectiveEpilogueFwdINS6_IJSA_NS7_ILi512EEESA_EEES9_SC_SE_Li256ELb0ELb1ELb1ELb0EEENS1_19SingleTileSchedulerILb0ELb1ELb1ELi64EEEEEEEEEvNT_6ParamsE)
        /*004c*/ 	.short	0x0380
        /*004e*/ 	.short	0x0b00


	//----- nvinfo : EIATTR_SW_WAR
	.align		4
.L_140:
        /*0050*/ 	.byte	0x04, 0x36
        /*0052*/ 	.short	(.L_142 - .L_141)
.L_141:
        /*0054*/ 	.word	0x00000008
.L_142:


//--------------------- .nv.info._ZN7cutlass13device_kernelIN5flash11enable_sm90INS1_16FlashAttnFwdSm90INS1_25CollectiveMainloopFwdSm90ILi2EN4cute5tupleIJNS5_1CILi1EEES8_S8_EEENS6_IJNS7_ILi64EEESA_SA_EEELi512ENS_10bfloat16_tEfNS_4arch4Sm90ELb0ELb0ELb0ELb1ELb0ELb0ELb0ELb0ELb0ELb1ELb1ELb0EEENS1_21CollectiveEpilogueFwdINS6_IJSA_NS7_ILi512EEESA_EEES9_SC_SE_Li256ELb1ELb1ELb1ELb0EEENS1_36VarlenDynamicPersistentTileSchedulerILi64ELi64ELi256ELi128ELb1ELb1ELb1ELb0ELb1ELb1EEEEEEEEEvNT_6ParamsE --------------------------
	.section	.nv.info._ZN7cutlass13device_kernelIN5flash11enable_sm90INS1_16FlashAttnFwdSm90INS1_25CollectiveMainloopFwdSm90ILi2EN4cute5tupleIJNS5_1CILi1EEES8_S8_EEENS6_IJNS7_ILi64EEESA_SA_EEELi512ENS_10bfloat16_tEfNS_4arch4Sm90ELb0ELb0ELb0ELb1ELb0ELb0ELb0ELb0ELb0ELb1ELb1ELb0EEENS1_21CollectiveEpilogueFwdINS6_IJSA_NS7_ILi512EEESA_EEES9_SC_SE_Li256ELb1ELb1ELb1ELb0EEENS1_36VarlenDynamicPersistentTileSchedulerILi64ELi64ELi256ELi128ELb1ELb1ELb1ELb0ELb1ELb1EEEEEEEEEvNT_6ParamsE,"",@"SHT_CUDA_INFO"
	.sectionflags	@""
	.align	4


	//----- nvinfo : EIATTR_CUDA_API_VERSION
	.align		4
        /*0000*/ 	.byte	0x04, 0x37
        /*0002*/ 	.short	(.L_144 - .L_143)
.L_143:
        /*0004*/ 	.word	0x00000082


	//----- nvinfo : EIATTR_KPARAM_INFO
	.align		4
.L_144:
        /*0008*/ 	.byte	0x04, 0x17
        /*000a*/ 	.short	(.L_146 - .L_145)
.L_145:
        /*000c*/ 	.word	0x00000000
        /*0010*/ 	.short	0x0000
        /*0012*/ 	.short	0x0000
        /*0014*/ 	.byte	0x00, 0xf0, 0x01, 0x2a


	//----- nvinfo : EIATTR_SPARSE_MMA_MASK
	.align		4
.L_146:
        /*0018*/ 	.byte	0x03, 0x50
        /*001a*/ 	.short	0x0000


	//----- nvinfo : EIATTR_MAXREG_COUNT
	.align		4
        /*001c*/ 	.byte	0x03, 0x1b
        /*001e*/ 	.short	0x00a8


	//----- nvinfo : EIATTR_MERCURY_ISA_VERSION
	.align		4
        /*0020*/ 	.byte	0x03, 0x5f
        /*0022*/ 	.short	0x0101


	//----- nvinfo : EIATTR_VRC_CTA_INIT_COUNT
	.align		4
        /*0024*/ 	.byte	0x02, 0x4a
	.zero		1
	.zero		1


	//----- nvinfo : EIATTR_EXIT_INSTR_OFFSETS
	.align		4
        /*0028*/ 	.byte	0x04, 0x1c
        /*002a*/ 	.short	(.L_148 - .L_147)


	//   ....[0]....
.L_147:
        /*002c*/ 	.word	0x00000010


	//----- nvinfo : EIATTR_MAX_THREADS
	.align		4
.L_148:
        /*0030*/ 	.byte	0x04, 0x05
        /*0032*/ 	.short	(.L_150 - .L_149)
.L_149:
        /*0034*/ 	.word	0x00000180
        /*0038*/ 	.word	0x00000001
        /*003c*/ 	.word	0x00000001


	//----- nvinfo : EIATTR_CBANK_PARAM_SIZE
	.align		4
.L_150:
        /*0040*/ 	.byte	0x03, 0x19
        /*0042*/ 	.short	0x0a80


	//----- nvinfo : EIATTR_PARAM_CBANK
	.align		4
        /*0044*/ 	.byte	0x04, 0x0a
        /*0046*/ 	.short	(.L_152 - .L_151)
	.align		4
.L_151:
        /*0048*/ 	.word	index@(.nv.constant0._ZN7cutlass13device_kernelIN5flash11enable_sm90INS1_16FlashAttnFwdSm90INS1_25CollectiveMainloopFwdSm90ILi2EN4cute5tupleIJNS5_1CILi1EEES8_S8_EEENS6_IJNS7_ILi64EEESA_SA_EEELi512ENS_10bfloat16_tEfNS_4arch4Sm90ELb0ELb0ELb0ELb1ELb0ELb0ELb0ELb0ELb0ELb1ELb1ELb0EEENS1_21CollectiveEpilogueFwdINS6_IJSA_NS7_ILi512EEESA_EEES9_SC_SE_Li256ELb1ELb1ELb1ELb0EEENS1_36VarlenDynamicPersistentTileSchedulerILi64ELi64ELi256ELi128ELb1ELb1ELb1ELb0ELb1ELb1EEEEEEEEEvNT_6ParamsE)
        /*004c*/ 	.short	0x0380
        /*004e*/ 	.short	0x0a80


	//----- nvinfo : EIATTR_SW_WAR
	.align		4
.L_152:
        /*0050*/ 	.byte	0x04, 0x36
        /*0052*/ 	.short	(.L_154 - .L_153)
.L_153:
        /*0054*/ 	.word	0x00000008
.L_154:


//--------------------- .nv.info._ZN7cutlass13device_kernelIN5flash11enable_sm90INS1_16FlashAttnFwdSm90INS1_25CollectiveMainloopFwdSm90ILi2EN4cute5tupleIJNS5_1CILi1EEES8_S8_EEENS6_IJNS7_ILi64EEESA_SA_EEELi512ENS_10bfloat16_tEfNS_4arch4Sm90ELb0ELb0ELb0ELb1ELb0ELb1ELb0ELb0ELb0ELb1ELb1ELb0EEENS1_21CollectiveEpilogueFwdINS6_IJSA_NS7_ILi512EEESA_EEES9_SC_SE_Li256ELb1ELb1ELb1ELb0EEENS1_36VarlenDynamicPersistentTileSchedulerILi64ELi64ELi256ELi128ELb1ELb1ELb1ELb0ELb1ELb1EEEEEEEEEvNT_6ParamsE --------------------------
	.section	.nv.info._ZN7cutlass13device_kernelIN5flash11enable_sm90INS1_16FlashAttnFwdSm90INS1_25CollectiveMainloopFwdSm90ILi2EN4cute5tupleIJNS5_1CILi1EEES8_S8_EEENS6_IJNS7_ILi64EEESA_SA_EEELi512ENS_10bfloat16_tEfNS_4arch4Sm90ELb0ELb0ELb0ELb1ELb0ELb1ELb0ELb0ELb0ELb1ELb1ELb0EEENS1_21CollectiveEpilogueFwdINS6_IJSA_NS7_ILi512EEESA_EEES9_SC_SE_Li256ELb1ELb1ELb1ELb0EEENS1_36VarlenDynamicPersistentTileSchedulerILi64ELi64ELi256ELi128ELb1ELb1ELb1ELb0ELb1ELb1EEEEEEEEEvNT_6ParamsE,"",@"SHT_CUDA_INFO"
	.sectionflags	@""
	.align	4


	//----- nvinfo : EIATTR_CUDA_API_VERSION
	.align		4
        /*0000*/ 	.byte	0x04, 0x37
        /*0002*/ 	.short	(.L_156 - .L_155)
.L_155:
        /*0004*/ 	.word	0x00000082


	//----- nvinfo : EIATTR_KPARAM_INFO
	.align		4
.L_156:
        /*0008*/ 	.byte	0x04, 0x17
        /*000a*/ 	.short	(.L_158 - .L_157)
.L_157:
        /*000c*/ 	.word	0x00000000
        /*0010*/ 	.short	0x0000
        /*0012*/ 	.short	0x0000
        /*0014*/ 	.byte	0x00, 0xf0, 0x01, 0x2a


	//----- nvinfo : EIATTR_SPARSE_MMA_MASK
	.align		4
.L_158:
        /*0018*/ 	.byte	0x03, 0x50
        /*001a*/ 	.short	0x0000


	//----- nvinfo : EIATTR_MAXREG_COUNT
	.align		4
        /*001c*/ 	.byte	0x03, 0x1b
        /*001e*/ 	.short	0x00a8


	//----- nvinfo : EIATTR_MERCURY_ISA_VERSION
	.align		4
        /*0020*/ 	.byte	0x03, 0x5f
        /*0022*/ 	.short	0x0101


	//----- nvinfo : EIATTR_VRC_CTA_INIT_COUNT
	.align		4
        /*0024*/ 	.byte	0x02, 0x4a
	.zero		1
	.zero		1


	//----- nvinfo : EIATTR_EXIT_INSTR_OFFSETS
	.align		4
        /*0028*/ 	.byte	0x04, 0x1c
        /*002a*/ 	.short	(.L_160 - .L_159)


	//   ....[0]....
.L_159:
        /*002c*/ 	.word	0x00000010


	//----- nvinfo : EIATTR_MAX_THREADS
	.align		4
.L_160:
        /*0030*/ 	.byte	0x04, 0x05
        /*0032*/ 	.short	(.L_162 - .L_161)
.L_161:
        /*0034*/ 	.word	0x00000180
        /*0038*/ 	.word	0x00000001
        /*003c*/ 	.word	0x00000001


	//----- nvinfo : EIATTR_CBANK_PARAM_SIZE
	.align		4
.L_162:
        /*0040*/ 	.byte	0x03, 0x19
        /*0042*/ 	.short	0x0a80


	//----- nvinfo : EIATTR_PARAM_CBANK
	.align		4
        /*0044*/ 	.byte	0x04, 0x0a
        /*0046*/ 	.short	(.L_164 - .L_163)
	.align		4
.L_163:
        /*0048*/ 	.word	index@(.nv.constant0._ZN7cutlass13device_kernelIN5flash11enable_sm90INS1_16FlashAttnFwdSm90INS1_25CollectiveMainloopFwdSm90ILi2EN4cute5tupleIJNS5_1CILi1EEES8_S8_EEENS6_IJNS7_ILi64EEESA_SA_EEELi512ENS_10bfloat16_tEfNS_4arch4Sm90ELb0ELb0ELb0ELb1ELb0ELb1ELb0ELb0ELb0ELb1ELb1ELb0EEENS1_21CollectiveEpilogueFwdINS6_IJSA_NS7_ILi512EEESA_EEES9_SC_SE_Li256ELb1ELb1ELb1ELb0EEENS1_36VarlenDynamicPersistentTileSchedulerILi64ELi64ELi256ELi128ELb1ELb1ELb1ELb0ELb1ELb1EEEEEEEEEvNT_6ParamsE)
        /*004c*/ 	.short	0x0380
        /*004e*/ 	.short	0x0a80


	//----- nvinfo : EIATTR_SW_WAR
	.align		4
.L_164:
        /*0050*/ 	.byte	0x04, 0x36
        /*0052*/ 	.short	(.L_166 - .L_165)
.L_165:
        /*0054*/ 	.word	0x00000008
.L_166:


//--------------------- .nv.info._ZN7cutlass13device_kernelIN5flash11enable_sm90INS1_16FlashAttnFwdSm90INS1_25CollectiveMainloopFwdSm90ILi2EN4cute5tupleIJNS5_1CILi1EEES8_S8_EEENS6_IJNS7_ILi64EEESA_SA_EEELi512ENS_10bfloat16_tEfNS_4arch4Sm90ELb0ELb0ELb0ELb1ELb0ELb0ELb1ELb0ELb0ELb1ELb1ELb0EEENS1_21CollectiveEpilogueFwdINS6_IJSA_NS7_ILi512EEESA_EEES9_SC_SE_Li256ELb1ELb1ELb1ELb0EEENS1_36VarlenDynamicPersistentTileSchedulerILi64ELi64ELi256ELi128ELb1ELb1ELb1ELb0ELb1ELb1EEEEEEEEEvNT_6ParamsE --------------------------
	.section	.nv.info._ZN7cutlass13device_kernelIN5flash11enable_sm90INS1_16FlashAttnFwdSm90INS1_25CollectiveMainloopFwdSm90ILi2EN4cute5tupleIJNS5_1CILi1EEES8_S8_EEENS6_IJNS7_ILi64EEESA_SA_EEELi512ENS_10bfloat16_tEfNS_4arch4Sm90ELb0ELb0ELb0ELb1ELb0ELb0ELb1ELb0ELb0ELb1ELb1ELb0EEENS1_21CollectiveEpilogueFwdINS6_IJSA_NS7_ILi512EEESA_EEES9_SC_SE_Li256ELb1ELb1ELb1ELb0EEENS1_36VarlenDynamicPersistentTileSchedulerILi64ELi64ELi256ELi128ELb1ELb1ELb1ELb0ELb1ELb1EEEEEEEEEvNT_6ParamsE,"",@"SHT_CUDA_INFO"
	.sectionflags	@""
	.align	4


	//----- nvinfo : EIATTR_CUDA_API_VERSION
	.align		4
        /*0000*/ 	.byte	0x04, 0x37
        /*0002*/ 	.short	(.L_168 - .L_167)
.L_167:
        /*0004*/ 	.word	0x00000082


	//----- nvinfo : EIATTR_KPARAM_INFO
	.align		4
.L_168:
        /*0008*/ 	.byte	0x04, 0x17
        /*000a*/ 	.short	(.L_170 - .L_169)
.L_169:
        /*000c*/ 	.word	0x00000000
        /*0010*/ 	.short	0x0000
        /*0012*/ 	.short	0x0000
        /*0014*/ 	.byte	0x00, 0xf0, 0x01, 0x2e


	//----- nvinfo : EIATTR_SPARSE_MMA_MASK
	.align		4
.L_170:
        /*0018*/ 	.byte	0x03, 0x50
        /*001a*/ 	.short	0x0000


	//----- nvinfo : EIATTR_MAXREG_COUNT
	.align		4
        /*001c*/ 	.byte	0x03, 0x1b
        /*001e*/ 	.short	0x00a8


	//----- nvinfo : EIATTR_MERCURY_ISA_VERSION
	.align		4
        /*0020*/ 	.byte	0x03, 0x5f
        /*0022*/ 	.short	0x0101


	//----- nvinfo : EIATTR_VRC_CTA_INIT_COUNT
	.align		4
        /*0024*/ 	.byte	0x02, 0x4a
	.zero		1
	.zero		1


	//----- nvinfo : EIATTR_EXIT_INSTR_OFFSETS
	.align		4
        /*0028*/ 	.byte	0x04, 0x1c
        /*002a*/ 	.short	(.L_172 - .L_171)


	//   ....[0]....
.L_171:
        /*002c*/ 	.word	0x00000010


	//----- nvinfo : EIATTR_MAX_THREADS
	.align		4
.L_172:
        /*0030*/ 	.byte	0x04, 0x05
        /*0032*/ 	.short	(.L_174 - .L_173)
.L_173:
        /*0034*/ 	.word	0x00000180
        /*0038*/ 	.word	0x00000001
        /*003c*/ 	.word	0x00000001


	//----- nvinfo : EIATTR_CBANK_PARAM_SIZE
	.align		4
.L_174:
        /*0040*/ 	.byte	0x03, 0x19
        /*0042*/ 	.short	0x0b80


	//----- nvinfo : EIATTR_PARAM_CBANK
	.align		4
        /*0044*/ 	.byte	0x04, 0x0a
        /*0046*/ 	.short	(.L_176 - .L_175)
	.align		4
.L_175:
        /*0048*/ 	.word	index@(.nv.constant0._ZN7cutlass13device_kernelIN5flash11enable_sm90INS1_16FlashAttnFwdSm90INS1_25CollectiveMainloopFwdSm90ILi2EN4cute5tupleIJNS5_1CILi1EEES8_S8_EEENS6_IJNS7_ILi64EEESA_SA_EEELi512ENS_10bfloat16_tEfNS_4arch4Sm90ELb0ELb0ELb0ELb1ELb0ELb0ELb1ELb0ELb0ELb1ELb1ELb0EEENS1_21CollectiveEpilogueFwdINS6_IJSA_NS7_ILi512EEESA_EEES9_SC_SE_Li256ELb1ELb1ELb1ELb0EEENS1_36VarlenDynamicPersistentTileSchedulerILi64ELi64ELi256ELi128ELb1ELb1ELb1ELb0ELb1ELb1EEEEEEEEEvNT_6ParamsE)
        /*004c*/ 	.short	0x0380
        /*004e*/ 	.short	0x0b80


	//----- nvinfo : EIATTR_SW_WAR
	.align		4
.L_176:
        /*0050*/ 	.byte	0x04, 0x36
        /*0052*/ 	.short	(.L_178 - .L_177)
.L_177:
        /*0054*/ 	.word	0x00000008
.L_178:


//--------------------- .nv.info._ZN7cutlass13device_kernelIN5flash11enable_sm90INS1_16FlashAttnFwdSm90INS1_25CollectiveMainloopFwdSm90ILi2EN4cute5tupleIJNS5_1CILi1EEES8_S8_EEENS6_IJNS7_ILi64EEESA_SA_EEELi512ENS_10bfloat16_tEfNS_4arch4Sm90ELb0ELb0ELb0ELb1ELb0ELb1ELb1ELb0ELb0ELb1ELb1ELb0EEENS1_21CollectiveEpilogueFwdINS6_IJSA_NS7_ILi512EEESA_EEES9_SC_SE_Li256ELb1ELb1ELb1ELb0EEENS1_36VarlenDynamicPersistentTileSchedulerILi64ELi64ELi256ELi128ELb1ELb1ELb1ELb0ELb1ELb1EEEEEEEEEvNT_6ParamsE --------------------------
	.section	.nv.info._ZN7cutlass13device_kernelIN5flash11enable_sm90INS1_16FlashAttnFwdSm90INS1_25CollectiveMainloopFwdSm90ILi2EN4cute5tupleIJNS5_1CILi1EEES8_S8_EEENS6_IJNS7_ILi64EEESA_SA_EEELi512ENS_10bfloat16_tEfNS_4arch4Sm90ELb0ELb0ELb0ELb1ELb0ELb1ELb1ELb0ELb0ELb1ELb1ELb0EEENS1_21CollectiveEpilogueFwdINS6_IJSA_NS7_ILi512EEESA_EEES9_SC_SE_Li256ELb1ELb1ELb1ELb0EEENS1_36VarlenDynamicPersistentTileSchedulerILi64ELi64ELi256ELi128ELb1ELb1ELb1ELb0ELb1ELb1EEEEEEEEEvNT_6ParamsE,"",@"SHT_CUDA_INFO"
	.sectionflags	@""
	.align	4


	//----- nvinfo : EIATTR_CUDA_API_VERSION
	.align		4
        /*0000*/ 	.byte	0x04, 0x37
        /*0002*/ 	.short	(.L_180 - .L_179)
.L_179:
        /*0004*/ 	.word	0x00000082


	//----- nvinfo : EIATTR_KPARAM_INFO
	.align		4
.L_180:
        /*0008*/ 	.byte	0x04, 0x17
        /*000a*/ 	.short	(.L_182 - .L_181)
.L_181:
        /*000c*/ 	.word	0x00000000
        /*0010*/ 	.short	0x0000
        /*0012*/ 	.short	0x0000
        /*0014*/ 	.byte	0x00, 0xf0, 0x01, 0x2e


	//----- nvinfo : EIATTR_SPARSE_MMA_MASK
	.align		4
.L_182:
        /*0018*/ 	.byte	0x03, 0x50
        /*001a*/ 	.short	0x0000


	//----- nvinfo : EIATTR_MAXREG_COUNT
	.align		4
        /*001c*/ 	.byte	0x03, 0x1b
        /*001e*/ 	.short	0x00a8


	//----- nvinfo : EIATTR_MERCURY_ISA_VERSION
	.align		4
        /*0020*/ 	.byte	0x03, 0x5f
        /*0022*/ 	.short	0x0101


	//----- nvinfo : EIATTR_VRC_CTA_INIT_COUNT
	.align		4
        /*0024*/ 	.byte	0x02, 0x4a
	.zero		1
	.zero		1


	//----- nvinfo : EIATTR_EXIT_INSTR_OFFSETS
	.align		4
        /*0028*/ 	.byte	0x04, 0x1c
        /*002a*/ 	.short	(.L_184 - .L_183)


	//   ....[0]....
.L_183:
        /*002c*/ 	.word	0x00000010


	//----- nvinfo : EIATTR_MAX_THREADS
	.align		4
.L_184:
        /*0030*/ 	.byte	0x04, 0x05
        /*0032*/ 	.short	(.L_186 - .L_185)
.L_185:
        /*0034*/ 	.word	0x00000180
        /*0038*/ 	.word	0x00000001
        /*003c*/ 	.word	0x00000001


	//----- nvinfo : EIATTR_CBANK_PARAM_SIZE
	.align		4
.L_186:
        /*0040*/ 	.byte	0x03, 0x19
        /*0042*/ 	.short	0x0b80


	//----- nvinfo : EIATTR_PARAM_CBANK
	.align		4
        /*0044*/ 	.byte	0x04, 0x0a
        /*0046*/ 	.short	(.L_188 - .L_187)
	.align		4
.L_187:
        /*0048*/ 	.word	index@(.nv.constant0._ZN7cutlass13device_kernelIN5flash11enable_sm90INS1_16FlashAttnFwdSm90INS1_25CollectiveMainloopFwdSm90ILi2EN4cute5tupleIJNS5_1CILi1EEES8_S8_EEENS6_IJNS7_ILi64EEESA_SA_EEELi512ENS_10bfloat16_tEfNS_4arch4Sm90ELb0ELb0ELb0ELb1ELb0ELb1ELb1ELb0ELb0ELb1ELb1ELb0EEENS1_21CollectiveEpilogueFwdINS6_IJSA_NS7_ILi512EEESA_EEES9_SC_SE_Li256ELb1ELb1ELb1ELb0EEENS1_36VarlenDynamicPersistentTileSchedulerILi64ELi64ELi256ELi128ELb1ELb1ELb1ELb0ELb1ELb1EEEEEEEEEvNT_6ParamsE)
        /*004c*/ 	.short	0x0380
        /*004e*/ 	.short	0x0b80


	//----- nvinfo : EIATTR_SW_WAR
	.align		4
.L_188:
        /*0050*/ 	.byte	0x04, 0x36
        /*0052*/ 	.short	(.L_190 - .L_189)
.L_189:
        /*0054*/ 	.word	0x00000008
.L_190:


//--------------------- .nv.info._ZN7cutlass13device_kernelIN5flash11enable_sm90INS1_16FlashAttnFwdSm90INS1_25CollectiveMainloopFwdSm90ILi2EN4cute5tupleIJNS5_1CILi1EEES8_S8_EEENS6_IJNS7_ILi64EEESA_SA_EEELi512ENS_10bfloat16_tEfNS_4arch4Sm90ELb0ELb1ELb0ELb0ELb0ELb0ELb0ELb0ELb0ELb1ELb1ELb0EEENS1_21CollectiveEpilogueFwdINS6_IJSA_NS7_ILi512EEESA_EEES9_SC_SE_Li256ELb0ELb1ELb1ELb0EEENS1_19SingleTileSchedulerILb0ELb1ELb1ELi64EEEEEEEEEvNT_6ParamsE --------------------------
	.section	.nv.info._ZN7cutlass13device_kernelIN5flash11enable_sm90INS1_16FlashAttnFwdSm90INS1_25CollectiveMainloopFwdSm90ILi2EN4cute5tupleIJNS5_1CILi1EEES8_S8_EEENS6_IJNS7_ILi64EEESA_SA_EEELi512ENS_10bfloat16_tEfNS_4arch4Sm90ELb0ELb1ELb0ELb0ELb0ELb0ELb0ELb0ELb0ELb1ELb1ELb0EEENS1_21CollectiveEpilogueFwdINS6_IJSA_NS7_ILi512EEESA_EEES9_SC_SE_Li256ELb0ELb1ELb1ELb0EEENS1_19SingleTileSchedulerILb0ELb1ELb1ELi64EEEEEEEEEvNT_6ParamsE,"",@"SHT_CUDA_INFO"
	.sectionflags	@""
	.align	4


	//----- nvinfo : EIATTR_CUDA_API_VERSION
	.align		4
        /*0000*/ 	.byte	0x04, 0x37
        /*0002*/ 	.short	(.L_192 - .L_191)
.L_191:
        /*0004*/ 	.word	0x00000082


	//----- nvinfo : EIATTR_KPARAM_INFO
	.align		4
.L_192:
        /*0008*/ 	.byte	0x04, 0x17
        /*000a*/ 	.short	(.L_194 - .L_193)
.L_193:
        /*000c*/ 	.word	0x00000000
        /*0010*/ 	.short	0x0000
        /*0012*/ 	.short	0x0000
        /*0014*/ 	.byte	0x00, 0xf0, 0x01, 0x28


	//----- nvinfo : EIATTR_SPARSE_MMA_MASK
	.align		4
.L_194:
        /*0018*/ 	.byte	0x03, 0x50
        /*001a*/ 	.short	0x0000


	//----- nvinfo : EIATTR_MAXREG_COUNT
	.align		4
        /*001c*/ 	.byte	0x03, 0x1b
        /*001e*/ 	.short	0x00a8


	//----- nvinfo : EIATTR_MERCURY_ISA_VERSION
	.align		4
        /*0020*/ 	.byte	0x03, 0x5f
        /*0022*/ 	.short	0x0101


	//----- nvinfo : EIATTR_VRC_CTA_INIT_COUNT
	.align		4
        /*0024*/ 	.byte	0x02, 0x4a
	.zero		1
	.zero		1


	//----- nvinfo : EIATTR_EXIT_INSTR_OFFSETS
	.align		4
        /*0028*/ 	.byte	0x04, 0x1c
        /*002a*/ 	.short	(.L_196 - .L_195)


	//   ....[0]....
.L_195:
        /*002c*/ 	.word	0x00000010


	//----- nvinfo : EIATTR_MAX_THREADS
	.align		4
.L_196:
        /*0030*/ 	.byte	0x04, 0x05
        /*0032*/ 	.short	(.L_198 - .L_197)
.L_197:
        /*0034*/ 	.word	0x00000180
        /*0038*/ 	.word	0x00000001
        /*003c*/ 	.word	0x00000001


	//----- nvinfo : EIATTR_CBANK_PARAM_SIZE
	.align		4
.L_198:
        /*0040*/ 	.byte	0x03, 0x19
        /*0042*/ 	.short	0x0a00


	//----- nvinfo : EIATTR_PARAM_CBANK
	.align		4
        /*0044*/ 	.byte	0x04, 0x0a
        /*0046*/ 	.short	(.L_200 - .L_199)
	.align		4
.L_199:
        /*0048*/ 	.word	index@(.nv.constant0._ZN7cutlass13device_kernelIN5flash11enable_sm90INS1_16FlashAttnFwdSm90INS1_25CollectiveMainloopFwdSm90ILi2EN4cute5tupleIJNS5_1CILi1EEES8_S8_EEENS6_IJNS7_ILi64EEESA_SA_EEELi512ENS_10bfloat16_tEfNS_4arch4Sm90ELb0ELb1ELb0ELb0ELb0ELb0ELb0ELb0ELb0ELb1ELb1ELb0EEENS1_21CollectiveEpilogueFwdINS6_IJSA_NS7_ILi512EEESA_EEES9_SC_SE_Li256ELb0ELb1ELb1ELb0EEENS1_19SingleTileSchedulerILb0ELb1ELb1ELi64EEEEEEEEEvNT_6ParamsE)
        /*004c*/ 	.short	0x0380
        /*004e*/ 	.short	0x0a00


	//----- nvinfo : EIATTR_SW_WAR
	.align		4
.L_200:
        /*0050*/ 	.byte	0x04, 0x36
        /*0052*/ 	.short	(.L_202 - .L_201)
.L_201:
        /*0054*/ 	.word	0x00000008
.L_202:


//--------------------- .nv.info._ZN7cutlass13device_kernelIN5flash11enable_sm90INS1_16FlashAttnFwdSm90INS1_25CollectiveMainloopFwdSm90ILi2EN4cute5tupleIJNS5_1CILi1EEES8_S8_EEENS6_IJNS7_ILi64EEESA_SA_EEELi512ENS_10bfloat16_tEfNS_4arch4Sm90ELb0ELb1ELb0ELb0ELb0ELb0ELb1ELb0ELb0ELb1ELb1ELb0EEENS1_21CollectiveEpilogueFwdINS6_IJSA_NS7_ILi512EEESA_EEES9_SC_SE_Li256ELb0ELb1ELb1ELb0EEENS1_19SingleTileSchedulerILb0ELb1ELb1ELi64EEEEEEEEEvNT_6ParamsE --------------------------
	.section	.nv.info._ZN7cutlass13device_kernelIN5flash11enable_sm90INS1_16FlashAttnFwdSm90INS1_25CollectiveMainloopFwdSm90ILi2EN4cute5tupleIJNS5_1CILi1EEES8_S8_EEENS6_IJNS7_ILi64EEESA_SA_EEELi512ENS_10bfloat16_tEfNS_4arch4Sm90ELb0ELb1ELb0ELb0ELb0ELb0ELb1ELb0ELb0ELb1ELb1ELb0EEENS1_21CollectiveEpilogueFwdINS6_IJSA_NS7_ILi512EEESA_EEES9_SC_SE_Li256ELb0ELb1ELb1ELb0EEENS1_19SingleTileSchedulerILb0ELb1ELb1ELi64EEEEEEEEEvNT_6ParamsE,"",@"SHT_CUDA_INFO"
	.sectionflags	@""
	.align	4


	//----- nvinfo : EIATTR_CUDA_API_VERSION
	.align		4
        /*0000*/ 	.byte	0x04, 0x37
        /*0002*/ 	.short	(.L_204 - .L_203)
.L_203:
        /*0004*/ 	.word	0x00000082


	//----- nvinfo : EIATTR_KPARAM_INFO
	.align		4
.L_204:
        /*0008*/ 	.byte	0x04, 0x17
        /*000a*/ 	.short	(.L_206 - .L_205)
.L_205:
        /*000c*/ 	.word	0x00000000
        /*0010*/ 	.short	0x0000
        /*0012*/ 	.short	0x0000
        /*0014*/ 	.byte	0x00, 0xf0, 0x01, 0x2c


	//----- nvinfo : EIATTR_SPARSE_MMA_MASK
	.align		4
.L_206:
        /*0018*/ 	.byte	0x03, 0x50
        /*001a*/ 	.short	0x0000


	//----- nvinfo : EIATTR_MAXREG_COUNT
	.align		4
        /*001c*/ 	.byte	0x03, 0x1b
        /*001e*/ 	.short	0x00a8


	//----- nvinfo : EIATTR_MERCURY_ISA_VERSION
	.align		4
        /*0020*/ 	.byte	0x03, 0x5f
        /*0022*/ 	.short	0x0101


	//----- nvinfo : EIATTR_VRC_CTA_INIT_COUNT
	.align		4
        /*0024*/ 	.byte	0x02, 0x4a
	.zero		1
	.zero		1


	//----- nvinfo : EIATTR_EXIT_INSTR_OFFSETS
	.align		4
        /*0028*/ 	.byte	0x04, 0x1c
        /*002a*/ 	.short	(.L_208 - .L_207)


	//   ....[0]....
.L_207:
        /*002c*/ 	.word	0x00000010


	//----- nvinfo : EIATTR_MAX_THREADS
	.align		4
.L_208:
        /*0030*/ 	.byte	0x04, 0x05
        /*0032*/ 	.short	(.L_210 - .L_209)
.L_209:
        /*0034*/ 	.word	0x00000180
        /*0038*/ 	.word	0x00000001
        /*003c*/ 	.word	0x00000001


	//----- nvinfo : EIATTR_CBANK_PARAM_SIZE
	.align		4
.L_210:
        /*0040*/ 	.byte	0x03, 0x19
        /*0042*/ 	.short	0x0b00


	//----- nvinfo : EIATTR_PARAM_CBANK
	.align		4
        /*0044*/ 	.byte	0x04, 0x0a
        /*0046*/ 	.short	(.L_212 - .L_211)
	.align		4
.L_211:
        /*0048*/ 	.word	index@(.nv.constant0._ZN7cutlass13device_kernelIN5flash11enable_sm90INS1_16FlashAttnFwdSm90INS1_25CollectiveMainloopFwdSm90ILi2EN4cute5tupleIJNS5_1CILi1EEES8_S8_EEENS6_IJNS7_ILi64EEESA_SA_EEELi512ENS_10bfloat16_tEfNS_4arch4Sm90ELb0ELb1ELb0ELb0ELb0ELb0ELb1ELb0ELb0ELb1ELb1ELb0EEENS1_21CollectiveEpilogueFwdINS6_IJSA_NS7_ILi512EEESA_EEES9_SC_SE_Li256ELb0ELb1ELb1ELb0EEENS1_19SingleTileSchedulerILb0ELb1ELb1ELi64EEEEEEEEEvNT_6ParamsE)
        /*004c*/ 	.short	0x0380
        /*004e*/ 	.short	0x0b00


	//----- nvinfo : EIATTR_SW_WAR
	.align		4
.L_212:
        /*0050*/ 	.byte	0x04, 0x36
        /*0052*/ 	.short	(.L_214 - .L_213)
.L_213:
        /*0054*/ 	.word	0x00000008
.L_214:


//--------------------- .nv.info._ZN7cutlass13device_kernelIN5flash11enable_sm90INS1_16FlashAttnFwdSm90INS1_25CollectiveMainloopFwdSm90ILi2EN4cute5tupleIJNS5_1CILi1EEES8_S8_EEENS6_IJNS7_ILi64EEESA_SA_EEELi512ENS_10bfloat16_tEfNS_4arch4Sm90ELb0ELb1ELb0ELb1ELb0ELb0ELb0ELb0ELb0ELb1ELb1ELb0EEENS1_21CollectiveEpilogueFwdINS6_IJSA_NS7_ILi512EEESA_EEES9_SC_SE_Li256ELb1ELb1ELb1ELb0EEENS1_36VarlenDynamicPersistentTileSchedulerILi64ELi64ELi256ELi128ELb1ELb1ELb1ELb1ELb0ELb1EEEEEEEEEvNT_6ParamsE --------------------------
	.section	.nv.info._ZN7cutlass13device_kernelIN5flash11enable_sm90INS1_16FlashAttnFwdSm90INS1_25CollectiveMainloopFwdSm90ILi2EN4cute5tupleIJNS5_1CILi1EEES8_S8_EEENS6_IJNS7_ILi64EEESA_SA_EEELi512ENS_10bfloat16_tEfNS_4arch4Sm90ELb0ELb1ELb0ELb1ELb0ELb0ELb0ELb0ELb0ELb1ELb1ELb0EEENS1_21CollectiveEpilogueFwdINS6_IJSA_NS7_ILi512EEESA_EEES9_SC_SE_Li256ELb1ELb1ELb1ELb0EEENS1_36VarlenDynamicPersistentTileSchedulerILi64ELi64ELi256ELi128ELb1ELb1ELb1ELb1ELb0ELb1EEEEEEEEEvNT_6ParamsE,"",@"SHT_CUDA_INFO"
	.sectionflags	@""
	.align	4


	//----- nvinfo : EIATTR_CUDA_API_VERSION
	.align		4
        /*0000*/ 	.byte	0x04, 0x37
        /*0002*/ 	.short	(.L_216 - .L_215)
.L_215:
        /*0004*/ 	.word	0x00000082


	//----- nvinfo : EIATTR_KPARAM_INFO
	.align		4
.L_216:
        /*0008*/ 	.byte	0x04, 0x17
        /*000a*/ 	.short	(.L_218 - .L_217)
.L_217:
        /*000c*/ 	.word	0x00000000
        /*0010*/ 	.short	0x0000
        /*0012*/ 	.short	0x0000
        /*0014*/ 	.byte	0x00, 0xf0, 0x01, 0x2a


	//----- nvinfo : EIATTR_SPARSE_MMA_MASK
	.align		4
.L_218:
        /*0018*/ 	.byte	0x03, 0x50
        /*001a*/ 	.short	0x0000


	//----- nvinfo : EIATTR_MAXREG_COUNT
	.align		4
        /*001c*/ 	.byte	0x03, 0x1b
        /*001e*/ 	.short	0x00a8


	//----- nvinfo : EIATTR_MERCURY_ISA_VERSION
	.align		4
        /*0020*/ 	.byte	0x03, 0x5f
        /*0022*/ 	.short	0x0101


	//----- nvinfo : EIATTR_VRC_CTA_INIT_COUNT
	.align		4
        /*0024*/ 	.byte	0x02, 0x4a
	.zero		1
	.zero		1


	//----- nvinfo : EIATTR_EXIT_INSTR_OFFSETS
	.align		4
        /*0028*/ 	.byte	0x04, 0x1c
        /*002a*/ 	.short	(.L_220 - .L_219)


	//   ....[0]....
.L_219:
        /*002c*/ 	.word	0x00000010


	//----- nvinfo : EIATTR_MAX_THREADS
	.align		4
.L_220:
        /*0030*/ 	.byte	0x04, 0x05
        /*0032*/ 	.short	(.L_222 - .L_221)
.L_221:
        /*0034*/ 	.word	0x00000180
        /*0038*/ 	.word	0x00000001
        /*003c*/ 	.word	0x00000001


	//----- nvinfo : EIATTR_CBANK_PARAM_SIZE
	.align		4
.L_222:
        /*0040*/ 	.byte	0x03, 0x19
        /*0042*/ 	.short	0x0a80


	//----- nvinfo : EIATTR_PARAM_CBANK
	.align		4
        /*0044*/ 	.byte	0x04, 0x0a
        /*0046*/ 	.short	(.L_224 - .L_223)
	.align		4
.L_223:
        /*0048*/ 	.word	index@(.nv.constant0._ZN7cutlass13device_kernelIN5flash11enable_sm90INS1_16FlashAttnFwdSm90INS1_25CollectiveMainloopFwdSm90ILi2EN4cute5tupleIJNS5_1CILi1EEES8_S8_EEENS6_IJNS7_ILi64EEESA_SA_EEELi512ENS_10bfloat16_tEfNS_4arch4Sm90ELb0ELb1ELb0ELb1ELb0ELb0ELb0ELb0ELb0ELb1ELb1ELb0EEENS1_21CollectiveEpilogueFwdINS6_IJSA_NS7_ILi512EEESA_EEES9_SC_SE_Li256ELb1ELb1ELb1ELb0EEENS1_36VarlenDynamicPersistentTileSchedulerILi64ELi64ELi256ELi128ELb1ELb1ELb1ELb1ELb0ELb1EEEEEEEEEvNT_6ParamsE)
        /*004c*/ 	.short	0x0380
        /*004e*/ 	.short	0x0a80


	//----- nvinfo : EIATTR_SW_WAR
	.align		4
.L_224:
        /*0050*/ 	.byte	0x04, 0x36
        /*0052*/ 	.short	(.L_226 - .L_225)
.L_225:
        /*0054*/ 	.word	0x00000008
.L_226:


//--------------------- .nv.info._ZN7cutlass13device_kernelIN5flash11enable_sm90INS1_16FlashAttnFwdSm90INS1_25CollectiveMainloopFwdSm90ILi2EN4cute5tupleIJNS5_1CILi1EEES8_S8_EEENS6_IJNS7_ILi64EEESA_SA_EEELi512ENS_10bfloat16_tEfNS_4arch4Sm90ELb0ELb1ELb0ELb1ELb0ELb1ELb0ELb0ELb0ELb1ELb1ELb0EEENS1_21CollectiveEpilogueFwdINS6_IJSA_NS7_ILi512EEESA_EEES9_SC_SE_Li256ELb1ELb1ELb1ELb0EEENS1_36VarlenDynamicPersistentTileSchedulerILi64ELi64ELi256ELi128ELb1ELb1ELb1ELb1ELb0ELb1EEEEEEEEEvNT_6ParamsE --------------------------
	.section	.nv.info._ZN7cutlass13device_kernelIN5flash11enable_sm90INS1_16FlashAttnFwdSm90INS1_25CollectiveMainloopFwdSm90ILi2EN4cute5tupleIJNS5_1CILi1EEES8_S8_EEENS6_IJNS7_ILi64EEESA_SA_EEELi512ENS_10bfloat16_tEfNS_4arch4Sm90ELb0ELb1ELb0ELb1ELb0ELb1ELb0ELb0ELb0ELb1ELb1ELb0EEENS1_21CollectiveEpilogueFwdINS6_IJSA_NS7_ILi512EEESA_EEES9_SC_SE_Li256ELb1ELb1ELb1ELb0EEENS1_36VarlenDynamicPersistentTileSchedulerILi64ELi64ELi256ELi128ELb1ELb1ELb1ELb1ELb0ELb1EEEEEEEEEvNT_6ParamsE,"",@"SHT_CUDA_INFO"
	.sectionflags	@""
	.align	4


	//----- nvinfo : EIATTR_CUDA_API_VERSION
	.align		4
        /*0000*/ 	.byte	0x04, 0x37
        /*0002*/ 	.short	(.L_228 - .L_227)
.L_227:
        /*0004*/ 	.word	0x00000082


	//----- nvinfo : EIATTR_KPARAM_INFO
	.align		4
.L_228:
        /*0008*/ 	.byte	0x04, 0x17
        /*000a*/ 	.short	(.L_230 - .L_229)
.L_229:
        /*000c*/ 	.word	0x00000000
        /*0010*/ 	.short	0x0000
        /*0012*/ 	.short	0x0000
        /*0014*/ 	.byte	0x00, 0xf0, 0x01, 0x2a


	//----- nvinfo : EIATTR_SPARSE_MMA_MASK
	.align		4
.L_230:
        /*0018*/ 	.byte	0x03, 0x50
        /*001a*/ 	.short	0x0000


	//----- nvinfo : EIATTR_MAXREG_COUNT
	.align		4
        /*001c*/ 	.byte	0x03, 0x1b
        /*001e*/ 	.short	0x00a8


	//----- nvinfo : EIATTR_MERCURY_ISA_VERSION
	.align		4
        /*0020*/ 	.byte	0x03, 0x5f
        /*0022*/ 	.short	0x0101


	//----- nvinfo : EIATTR_VRC_CTA_INIT_COUNT
	.align		4
        /*0024*/ 	.byte	0x02, 0x4a
	.zero		1
	.zero		1


	//----- nvinfo : EIATTR_EXIT_INSTR_OFFSETS
	.align		4
        /*0028*/ 	.byte	0x04, 0x1c
        /*002a*/ 	.short	(.L_232 - .L_231)


	//   ....[0]....
.L_231:
        /*002c*/ 	.word	0x00000010


	//----- nvinfo : EIATTR_MAX_THREADS
	.align		4
.L_232:
        /*0030*/ 	.byte	0x04, 0x05
        /*0032*/ 	.short	(.L_234 - .L_233)
.L_233:
        /*0034*/ 	.word	0x00000180
        /*0038*/ 	.word	0x00000001
        /*003c*/ 	.word	0x00000001


	//----- nvinfo : EIATTR_CBANK_PARAM_SIZE
	.align		4
.L_234:
        /*0040*/ 	.byte	0x03, 0x19
        /*0042*/ 	.short	0x0a80


	//----- nvinfo : EIATTR_PARAM_CBANK
	.align		4
        /*0044*/ 	.byte	0x04, 0x0a
        /*0046*/ 	.short	(.L_236 - .L_235)
	.align		4
.L_235:
        /*0048*/ 	.word	index@(.nv.constant0._ZN7cutlass13device_kernelIN5flash11enable_sm90INS1_16FlashAttnFwdSm90INS1_25CollectiveMainloopFwdSm90ILi2EN4cute5tupleIJNS5_1CILi1EEES8_S8_EEENS6_IJNS7_ILi64EEESA_SA_EEELi512ENS_10bfloat16_tEfNS_4arch4Sm90ELb0ELb1ELb0ELb1ELb0ELb1ELb0ELb0ELb0ELb1ELb1ELb0EEENS1_21CollectiveEpilogueFwdINS6_IJSA_NS7_ILi512EEESA_EEES9_SC_SE_Li256ELb1ELb1ELb1ELb0EEENS1_36VarlenDynamicPersistentTileSchedulerILi64ELi64ELi256ELi128ELb1ELb1ELb1ELb1ELb0ELb1EEEEEEEEEvNT_6ParamsE)
        /*004c*/ 	.short	0x0380
        /*004e*/ 	.short	0x0a80


	//----- nvinfo : EIATTR_SW_WAR
	.align		4
.L_236:
        /*0050*/ 	.byte	0x04, 0x36
        /*0052*/ 	.short	(.L_238 - .L_237)
.L_237:
        /*0054*/ 	.word	0x00000008
.L_238:


//--------------------- .nv.info._ZN7cutlass13device_kernelIN5flash11enable_sm90INS1_16FlashAttnFwdSm90INS1_25CollectiveMainloopFwdSm90ILi2EN4cute5tupleIJNS5_1CILi1EEES8_S8_EEENS6_IJNS7_ILi64EEESA_SA_EEELi512ENS_10bfloat16_tEfNS_4arch4Sm90ELb0ELb1ELb0ELb1ELb0ELb0ELb1ELb0ELb0ELb1ELb1ELb0EEENS1_21CollectiveEpilogueFwdINS6_IJSA_NS7_ILi512EEESA_EEES9_SC_SE_Li256ELb1ELb1ELb1ELb0EEENS1_36VarlenDynamicPersistentTileSchedulerILi64ELi64ELi256ELi128ELb1ELb1ELb1ELb1ELb0ELb1EEEEEEEEEvNT_6ParamsE --------------------------
	.section	.nv.info._ZN7cutlass13device_kernelIN5flash11enable_sm90INS1_16FlashAttnFwdSm90INS1_25CollectiveMainloopFwdSm90ILi2EN4cute5tupleIJNS5_1CILi1EEES8_S8_EEENS6_IJNS7_ILi64EEESA_SA_EEELi512ENS_10bfloat16_tEfNS_4arch4Sm90ELb0ELb1ELb0ELb1ELb0ELb0ELb1ELb0ELb0ELb1ELb1ELb0EEENS1_21CollectiveEpilogueFwdINS6_IJSA_NS7_ILi512EEESA_EEES9_SC_SE_Li256ELb1ELb1ELb1ELb0EEENS1_36VarlenDynamicPersistentTileSchedulerILi64ELi64ELi256ELi128ELb1ELb1ELb1ELb1ELb0ELb1EEEEEEEEEvNT_6ParamsE,"",@"SHT_CUDA_INFO"
	.sectionflags	@""
	.align	4


	//----- nvinfo : EIATTR_CUDA_API_VERSION
	.align		4
        /*0000*/ 	.byte	0x04, 0x37
        /*0002*/ 	.short	(.L_240 - .L_239)
.L_239:
        /*0004*/ 	.word	0x00000082


	//----- nvinfo : EIATTR_KPARAM_INFO
	.align		4
.L_240:
        /*0008*/ 	.byte	0x04, 0x17
        /*000a*/ 	.short	(.L_242 - .L_241)
.L_241:
        /*000c*/ 	.word	0x00000000
        /*0010*/ 	.short	0x0000
        /*0012*/ 	.short	0x0000
        /*0014*/ 	.byte	0x00, 0xf0, 0x01, 0x2e


	//----- nvinfo : EIATTR_SPARSE_MMA_MASK
	.align		4
.L_242:
        /*0018*/ 	.byte	0x03, 0x50
        /*001a*/ 	.short	0x0000


	//----- nvinfo : EIATTR_MAXREG_COUNT
	.align		4
        /*001c*/ 	.byte	0x03, 0x1b
        /*001e*/ 	.short	0x00a8


	//----- nvinfo : EIATTR_MERCURY_ISA_VERSION
	.align		4
        /*0020*/ 	.byte	0x03, 0x5f
        /*0022*/ 	.short	0x0101


	//----- nvinfo : EIATTR_VRC_CTA_INIT_COUNT
	.align		4
        /*0024*/ 	.byte	0x02, 0x4a
	.zero		1
	.zero		1


	//----- nvinfo : EIATTR_EXIT_INSTR_OFFSETS
	.align		4
        /*0028*/ 	.byte	0x04, 0x1c
        /*002a*/ 	.short	(.L_244 - .L_243)


	//   ....[0]....
.L_243:
        /*002c*/ 	.word	0x00000010


	//----- nvinfo : EIATTR_MAX_THREADS
	.align		4
.L_244:
        /*0030*/ 	.byte	0x04, 0x05
        /*0032*/ 	.short	(.L_246 - .L_245)
.L_245:
        /*0034*/ 	.word	0x00000180
        /*0038*/ 	.word	0x00000001
        /*003c*/ 	.word	0x00000001


	//----- nvinfo : EIATTR_CBANK_PARAM_SIZE
	.align		4
.L_246:
        /*0040*/ 	.byte	0x03, 0x19
        /*0042*/ 	.short	0x0b80


	//----- nvinfo : EIATTR_PARAM_CBANK
	.align		4
        /*0044*/ 	.byte	0x04, 0x0a
        /*0046*/ 	.short	(.L_248 - .L_247)
	.align		4
.L_247:
        /*0048*/ 	.word	index@(.nv.constant0._ZN7cutlass13device_kernelIN5flash11enable_sm90INS1_16FlashAttnFwdSm90INS1_25CollectiveMainloopFwdSm90ILi2EN4cute5tupleIJNS5_1CILi1EEES8_S8_EEENS6_IJNS7_ILi64EEESA_SA_EEELi512ENS_10bfloat16_tEfNS_4arch4Sm90ELb0ELb1ELb0ELb1ELb0ELb0ELb1ELb0ELb0ELb1ELb1ELb0EEENS1_21CollectiveEpilogueFwdINS6_IJSA_NS7_ILi512EEESA_EEES9_SC_SE_Li256ELb1ELb1ELb1ELb0EEENS1_36VarlenDynamicPersistentTileSchedulerILi64ELi64ELi256ELi128ELb1ELb1ELb1ELb1ELb0ELb1EEEEEEEEEvNT_6ParamsE)
        /*004c*/ 	.short	0x0380
        /*004e*/ 	.short	0x0b80


	//----- nvinfo : EIATTR_SW_WAR
	.align		4
.L_248:
        /*0050*/ 	.byte	0x04, 0x36
        /*0052*/ 	.short	(.L_250 - .L_249)
.L_249:
        /*0054*/ 	.word	0x00000008
.L_250:


//--------------------- .nv.info._ZN7cutlass13device_kernelIN5flash11enable_sm90INS1_16FlashAttnFwdSm90INS1_25CollectiveMainloopFwdSm90ILi2EN4cute5tupleIJNS5_1CILi1EEES8_S8_EEENS6_IJNS7_ILi64EEESA_SA_EEELi512ENS_10bfloat16_tEfNS_4arch4Sm90ELb0ELb1ELb0ELb1ELb0ELb1ELb1ELb0ELb0ELb1ELb1ELb0EEENS1_21CollectiveEpilogueFwdINS6_IJSA_NS7_ILi512EEESA_EEES9_SC_SE_Li256ELb1ELb1ELb1ELb0EEENS1_36VarlenDynamicPersistentTileSchedulerILi64ELi64ELi256ELi128ELb1ELb1ELb1ELb1ELb0ELb1EEEEEEEEEvNT_6ParamsE --------------------------
	.section	.nv.info._ZN7cutlass13device_kernelIN5flash11enable_sm90INS1_16FlashAttnFwdSm90INS1_25CollectiveMainloopFwdSm90ILi2EN4cute5tupleIJNS5_1CILi1EEES8_S8_EEENS6_IJNS7_ILi64EEESA_SA_EEELi512ENS_10bfloat16_tEfNS_4arch4Sm90ELb0ELb1ELb0ELb1ELb0ELb1ELb1ELb0ELb0ELb1ELb1ELb0EEENS1_21CollectiveEpilogueFwdINS6_IJSA_NS7_ILi512EEESA_EEES9_SC_SE_Li256ELb1ELb1ELb1ELb0EEENS1_36VarlenDynamicPersistentTileSchedulerILi64ELi64ELi256ELi128ELb1ELb1ELb1ELb1ELb0ELb1EEEEEEEEEvNT_6ParamsE,"",@"SHT_CUDA_INFO"
	.sectionflags	@""
	.align	4


	//----- nvinfo : EIATTR_CUDA_API_VERSION
	.align		4
        /*0000*/ 	.byte	0x04, 0x37
        /*0002*/ 	.short	(.L_252 - .L_251)
.L_251:
        /*0004*/ 	.word	0x00000082


	//----- nvinfo : EIATTR_KPARAM_INFO
	.align		4
.L_252:
        /*0008*/ 	.byte	0x04, 0x17
        /*000a*/ 	.short	(.L_254 - .L_253)
.L_253:
        /*000c*/ 	.word	0x00000000
        /*0010*/ 	.short	0x0000
        /*0012*/ 	.short	0x0000
        /*0014*/ 	.byte	0x00, 0xf0, 0x01, 0x2e


	//----- nvinfo : EIATTR_SPARSE_MMA_MASK
	.align		4
.L_254:
        /*0018*/ 	.byte	0x03, 0x50
        /*001a*/ 	.short	0x0000


	//----- nvinfo : EIATTR_MAXREG_COUNT
	.align		4
        /*001c*/ 	.byte	0x03, 0x1b
        /*001e*/ 	.short	0x00a8


	//----- nvinfo : EIATTR_MERCURY_ISA_VERSION
	.align		4
        /*0020*/ 	.byte	0x03, 0x5f
        /*0022*/ 	.short	0x0101


	//----- nvinfo : EIATTR_VRC_CTA_INIT_COUNT
	.align		4
        /*0024*/ 	.byte	0x02, 0x4a
	.zero		1
	.zero		1


	//----- nvinfo : EIATTR_EXIT_INSTR_OFFSETS
	.align		4
        /*0028*/ 	.byte	0x04, 0x1c
        /*002a*/ 	.short	(.L_256 - .L_255)


	//   ....[0]....
.L_255:
        /*002c*/ 	.word	0x00000010


	//----- nvinfo : EIATTR_MAX_THREADS
	.align		4
.L_256:
        /*0030*/ 	.byte	0x04, 0x05
        /*0032*/ 	.short	(.L_258 - .L_257)
.L_257:
        /*0034*/ 	.word	0x00000180
        /*0038*/ 	.word	0x00000001
        /*003c*/ 	.word	0x00000001


	//----- nvinfo : EIATTR_CBANK_PARAM_SIZE
	.align		4
.L_258:
        /*0040*/ 	.byte	0x03, 0x19
        /*0042*/ 	.short	0x0b80


	//----- nvinfo : EIATTR_PARAM_CBANK
	.align		4
        /*0044*/ 	.byte	0x04, 0x0a
        /*0046*/ 	.short	(.L_260 - .L_259)
	.align		4
.L_259:
        /*0048*/ 	.word	index@(.nv.constant0._ZN7cutlass13device_kernelIN5flash11enable_sm90INS1_16FlashAttnFwdSm90INS1_25CollectiveMainloopFwdSm90ILi2EN4cute5tupleIJNS5_1CILi1EEES8_S8_EEENS6_IJNS7_ILi64EEESA_SA_EEELi512ENS_10bfloat16_tEfNS_4arch4Sm90ELb0ELb1ELb0ELb1ELb0ELb1ELb1ELb0ELb0ELb1ELb1ELb0EEENS1_21CollectiveEpilogueFwdINS6_IJSA_NS7_ILi512EEESA_EEES9_SC_SE_Li256ELb1ELb1ELb1ELb0EEENS1_36VarlenDynamicPersistentTileSchedulerILi64ELi64ELi256ELi128ELb1ELb1ELb1ELb1ELb0ELb1EEEEEEEEEvNT_6ParamsE)
        /*004c*/ 	.short	0x0380
        /*004e*/ 	.short	0x0b80


	//----- nvinfo : EIATTR_SW_WAR
	.align		4
.L_260:
        /*0050*/ 	.byte	0x04, 0x36
        /*0052*/ 	.short	(.L_262 - .L_261)
.L_261:
        /*0054*/ 	.word	0x00000008
.L_262:


//--------------------- .nv.info._ZN7cutlass13device_kernelIN5flash11enable_sm90INS1_16FlashAttnFwdSm90INS1_25CollectiveMainloopFwdSm90ILi2EN4cute5tupleIJNS5_1CILi1EEES8_S8_EEENS6_IJNS7_ILi64EEESA_SA_EEELi512ENS_10bfloat16_tEfNS_4arch4Sm90ELb1ELb0ELb0ELb0ELb0ELb0ELb0ELb0ELb0ELb1ELb1ELb0EEENS1_21CollectiveEpilogueFwdINS6_IJSA_NS7_ILi512EEESA_EEES9_SC_SE_Li256ELb0ELb1ELb1ELb0EEENS1_19SingleTileSchedulerILb0ELb1ELb1ELi64EEEEEEEEEvNT_6ParamsE --------------------------
	.section	.nv.info._ZN7cutlass13device_kernelIN5flash11enable_sm90INS1_16FlashAttnFwdSm90INS1_25CollectiveMainloopFwdSm90ILi2EN4cute5tupleIJNS5_1CILi1EEES8_S8_EEENS6_IJNS7_ILi64EEESA_SA_EEELi512ENS_10bfloat16_tEfNS_4arch4Sm90ELb1ELb0ELb0ELb0ELb0ELb0ELb0ELb0ELb0ELb1ELb1ELb0EEENS1_21CollectiveEpilogueFwdINS6_IJSA_NS7_ILi512EEESA_EEES9_SC_SE_Li256ELb0ELb1ELb1ELb0EEENS1_19SingleTileSchedulerILb0ELb1ELb1ELi64EEEEEEEEEvNT_6ParamsE,"",@"SHT_CUDA_INFO"
	.sectionflags	@""
	.align	4


	//----- nvinfo : EIATTR_CUDA_API_VERSION
	.align		4
        /*0000*/ 	.byte	0x04, 0x37
        /*0002*/ 	.short	(.L_264 - .L_263)
.L_263:
        /*0004*/ 	.word	0x00000082


	//----- nvinfo : EIATTR_KPARAM_INFO
	.align		4
.L_264:
        /*0008*/ 	.byte	0x04, 0x17
        /*000a*/ 	.short	(.L_266 - .L_265)
.L_265:
        /*000c*/ 	.word	0x00000000
        /*0010*/ 	.short	0x0000
        /*0012*/ 	.short	0x0000
        /*0014*/ 	.byte	0x00, 0xf0, 0x01, 0x28


	//----- nvinfo : EIATTR_SPARSE_MMA_MASK
	.align		4
.L_266:
        /*0018*/ 	.byte	0x03, 0x50
        /*001a*/ 	.short	0x0000


	//----- nvinfo : EIATTR_MAXREG_COUNT
	.align		4
        /*001c*/ 	.byte	0x03, 0x1b
        /*001e*/ 	.short	0x00a8


	//----- nvinfo : EIATTR_MERCURY_ISA_VERSION
	.align		4
        /*0020*/ 	.byte	0x03, 0x5f
        /*0022*/ 	.short	0x0101


	//----- nvinfo : EIATTR_VRC_CTA_INIT_COUNT
	.align		4
        /*0024*/ 	.byte	0x02, 0x4a
	.zero		1
	.zero		1


	//----- nvinfo : EIATTR_EXIT_INSTR_OFFSETS
	.align		4
        /*0028*/ 	.byte	0x04, 0x1c
        /*002a*/ 	.short	(.L_268 - .L_267)


	//   ....[0]....
.L_267:
        /*002c*/ 	.word	0x00000010


	//----- nvinfo : EIATTR_MAX_THREADS
	.align		4
.L_268:
        /*0030*/ 	.byte	0x04, 0x05
        /*0032*/ 	.short	(.L_270 - .L_269)
.L_269:
        /*0034*/ 	.word	0x00000180
        /*0038*/ 	.word	0x00000001
        /*003c*/ 	.word	0x00000001


	//----- nvinfo : EIATTR_CBANK_PARAM_SIZE
	.align		4
.L_270:
        /*0040*/ 	.byte	0x03, 0x19
        /*0042*/ 	.short	0x0a00


	//----- nvinfo : EIATTR_PARAM_CBANK
	.align		4
        /*0044*/ 	.byte	0x04, 0x0a
        /*0046*/ 	.short	(.L_272 - .L_271)
	.align		4
.L_271:
        /*0048*/ 	.word	index@(.nv.constant0._ZN7cutlass13device_kernelIN5flash11enable_sm90INS1_16FlashAttnFwdSm90INS1_25CollectiveMainloopFwdSm90ILi2EN4cute5tupleIJNS5_1CILi1EEES8_S8_EEENS6_IJNS7_ILi64EEESA_SA_EEELi512ENS_10bfloat16_tEfNS_4arch4Sm90ELb1ELb0ELb0ELb0ELb0ELb0ELb0ELb0ELb0ELb1ELb1ELb0EEENS1_21CollectiveEpilogueFwdINS6_IJSA_NS7_ILi512EEESA_EEES9_SC_SE_Li256ELb0ELb1ELb1ELb0EEENS1_19SingleTileSchedulerILb0ELb1ELb1ELi64EEEEEEEEEvNT_6ParamsE)
        /*004c*/ 	.short	0x0380
        /*004e*/ 	.short	0x0a00


	//----- nvinfo : EIATTR_SW_WAR
	.align		4
.L_272:
        /*0050*/ 	.byte	0x04, 0x36
        /*0052*/ 	.short	(.L_274 - .L_273)
.L_273:
        /*0054*/ 	.word	0x00000008
.L_274:


//--------------------- .nv.info._ZN7cutlass13device_kernelIN5flash11enable_sm90INS1_16FlashAttnFwdSm90INS1_25CollectiveMainloopFwdSm90ILi2EN4cute5tupleIJNS5_1CILi1EEES8_S8_EEENS6_IJNS7_ILi64EEESA_SA_EEELi512ENS_10bfloat16_tEfNS_4arch4Sm90ELb1ELb0ELb0ELb0ELb0ELb0ELb1ELb0ELb0ELb1ELb1ELb0EEENS1_21CollectiveEpilogueFwdINS6_IJSA_NS7_ILi512EEESA_EEES9_SC_SE_Li256ELb0ELb1ELb1ELb0EEENS1_19SingleTileSchedulerILb0ELb1ELb1ELi64EEEEEEEEEvNT_6ParamsE --------------------------
	.section	.nv.info._ZN7cutlass13device_kernelIN5flash11enable_sm90INS1_16FlashAttnFwdSm90INS1_25CollectiveMainloopFwdSm90ILi2EN4cute5tupleIJNS5_1CILi1EEES8_S8_EEENS6_IJNS7_ILi64EEESA_SA_EEELi512ENS_10bfloat16_tEfNS_4arch4Sm90ELb1ELb0ELb0ELb0ELb0ELb0ELb1ELb0ELb0ELb1ELb1ELb0EEENS1_21CollectiveEpilogueFwdINS6_IJSA_NS7_ILi512EEESA_EEES9_SC_SE_Li256ELb0ELb1ELb1ELb0EEENS1_19SingleTileSchedulerILb0ELb1ELb1ELi64EEEEEEEEEvNT_6ParamsE,"",@"SHT_CUDA_INFO"
	.sectionflags	@""
	.align	4


	//----- nvinfo : EIATTR_CUDA_API_VERSION
	.align		4
        /*0000*/ 	.byte	0x04, 0x37
        /*0002*/ 	.short	(.L_276 - .L_275)
.L_275:
        /*0004*/ 	.word	0x00000082


	//----- nvinfo : EIATTR_KPARAM_INFO
	.align		4
.L_276:
        /*0008*/ 	.byte	0x04, 0x17
        /*000a*/ 	.short	(.L_278 - .L_277)
.L_277:
        /*000c*/ 	.word	0x00000000
        /*0010*/ 	.short	0x0000
        /*0012*/ 	.short	0x0000
        /*0014*/ 	.byte	0x00, 0xf0, 0x01, 0x2c


	//----- nvinfo : EIATTR_SPARSE_MMA_MASK
	.align		4
.L_278:
        /*0018*/ 	.byte	0x03, 0x50
        /*001a*/ 	.short	0x0000


	//----- nvinfo : EIATTR_MAXREG_COUNT
	.align		4
        /*001c*/ 	.byte	0x03, 0x1b
        /*001e*/ 	.short	0x00a8


	//----- nvinfo : EIATTR_MERCURY_ISA_VERSION
	.align		4
        /*0020*/ 	.byte	0x03, 0x5f
        /*0022*/ 	.short	0x0101


	//----- nvinfo : EIATTR_VRC_CTA_INIT_COUNT
	.align		4
        /*0024*/ 	.byte	0x02, 0x4a
	.zero		1
	.zero		1


	//----- nvinfo : EIATTR_EXIT_INSTR_OFFSETS
	.align		4
        /*0028*/ 	.byte	0x04, 0x1c
        /*002a*/ 	.short	(.L_280 - .L_279)


	//   ....[0]....
.L_279:
        /*002c*/ 	.word	0x00000010


	//----- nvinfo : EIATTR_MAX_THREADS
	.align		4
.L_280:
        /*0030*/ 	.byte	0x04, 0x05
        /*0032*/ 	.short	(.L_282 - .L_281)
.L_281:
        /*0034*/ 	.word	0x00000180
        /*0038*/ 	.word	0x00000001
        /*003c*/ 	.word	0x00000001


	//----- nvinfo : EIATTR_CBANK_PARAM_SIZE
	.align		4
.L_282:
        /*0040*/ 	.byte	0x03, 0x19
        /*0042*/ 	.short	0x0b00


	//----- nvinfo : EIATTR_PARAM_CBANK
	.align		4
        /*0044*/ 	.byte	0x04, 0x0a
        /*0046*/ 	.short	(.L_284 - .L_283)
	.align		4
.L_283:
        /*0048*/ 	.word	index@(.nv.constant0._ZN7cutlass13device_kernelIN5flash11enable_sm90INS1_16FlashAttnFwdSm90INS1_25CollectiveMainloopFwdSm90ILi2EN4cute5tupleIJNS5_1CILi1EEES8_S8_EEENS6_IJNS7_ILi64EEESA_SA_EEELi512ENS_10bfloat16_tEfNS_4arch4Sm90ELb1ELb0ELb0ELb0ELb0ELb0ELb1ELb0ELb0ELb1ELb1ELb0EEENS1_21CollectiveEpilogueFwdINS6_IJSA_NS7_ILi512EEESA_EEES9_SC_SE_Li256ELb0ELb1ELb1ELb0EEENS1_19SingleTileSchedulerILb0ELb1ELb1ELi64EEEEEEEEEvNT_6ParamsE)
        /*004c*/ 	.short	0x0380
        /*004e*/ 	.short	0x0b00


	//----- nvinfo : EIATTR_SW_WAR
	.align		4
.L_284:
        /*0050*/ 	.byte	0x04, 0x36
        /*0052*/ 	.short	(.L_286 - .L_285)
.L_285:
        /*0054*/ 	.word	0x00000008
.L_286:


//--------------------- .nv.info._ZN7cutlass13device_kernelIN5flash11enable_sm90INS1_16FlashAttnFwdSm90INS1_25CollectiveMainloopFwdSm90ILi2EN4cute5tupleIJNS5_1CILi1EEES8_S8_EEENS6_IJNS7_ILi64EEESA_SA_EEELi512ENS_10bfloat16_tEfNS_4arch4Sm90ELb1ELb0ELb0ELb1ELb0ELb0ELb0ELb0ELb0ELb1ELb1ELb0EEENS1_21CollectiveEpilogueFwdINS6_IJSA_NS7_ILi512EEESA_EEES9_SC_SE_Li256ELb1ELb1ELb1ELb0EEENS1_36VarlenDynamicPersistentTileSchedulerILi64ELi64ELi256ELi128ELb1ELb1ELb1ELb1ELb1ELb1EEEEEEEEEvNT_6ParamsE --------------------------
	.section	.nv.info._ZN7cutlass13device_kernelIN5flash11enable_sm90INS1_16FlashAttnFwdSm90INS1_25CollectiveMainloopFwdSm90ILi2EN4cute5tupleIJNS5_1CILi1EEES8_S8_EEENS6_IJNS7_ILi64EEESA_SA_EEELi512ENS_10bfloat16_tEfNS_4arch4Sm90ELb1ELb0ELb0ELb1ELb0ELb0ELb0ELb0ELb0ELb1ELb1ELb0EEENS1_21CollectiveEpilogueFwdINS6_IJSA_NS7_ILi512EEESA_EEES9_SC_SE_Li256ELb1ELb1ELb1ELb0EEENS1_36VarlenDynamicPersistentTileSchedulerILi64ELi64ELi256ELi128ELb1ELb1ELb1ELb1ELb1ELb1EEEEEEEEEvNT_6ParamsE,"",@"SHT_CUDA_INFO"
	.sectionflags	@""
	.align	4


	//----- nvinfo : EIATTR_CUDA_API_VERSION
	.align		4
        /*0000*/ 	.byte	0x04, 0x37
        /*0002*/ 	.short	(.L_288 - .L_287)
.L_287:
        /*0004*/ 	.word	0x00000082


	//----- nvinfo : EIATTR_KPARAM_INFO
	.align		4
.L_288:
        /*0008*/ 	.byte	0x04, 0x17
        /*000a*/ 	.short	(.L_290 - .L_289)
.L_289:
        /*000c*/ 	.word	0x00000000
        /*0010*/ 	.short	0x0000
        /*0012*/ 	.short	0x0000
        /*0014*/ 	.byte	0x00, 0xf0, 0x01, 0x2a


	//----- nvinfo : EIATTR_SPARSE_MMA_MASK
	.align		4
.L_290:
        /*0018*/ 	.byte	0x03, 0x50
        /*001a*/ 	.short	0x0000


	//----- nvinfo : EIATTR_MAXREG_COUNT
	.align		4
        /*001c*/ 	.byte	0x03, 0x1b
        /*001e*/ 	.short	0x00a8


	//----- nvinfo : EIATTR_MERCURY_ISA_VERSION
	.align		4
        /*0020*/ 	.byte	0x03, 0x5f
        /*0022*/ 	.short	0x0101


	//----- nvinfo : EIATTR_VRC_CTA_INIT_COUNT
	.align		4
        /*0024*/ 	.byte	0x02, 0x4a
	.zero		1
	.zero		1


	//----- nvinfo : EIATTR_EXIT_INSTR_OFFSETS
	.align		4
        /*0028*/ 	.byte	0x04, 0x1c
        /*002a*/ 	.short	(.L_292 - .L_291)


	//   ....[0]....
.L_291:
        /*002c*/ 	.word	0x00000010


	//----- nvinfo : EIATTR_MAX_THREADS
	.align		4
.L_292:
        /*0030*/ 	.byte	0x04, 0x05
        /*0032*/ 	.short	(.L_294 - .L_293)
.L_293:
        /*0034*/ 	.word	0x00000180
        /*0038*/ 	.word	0x00000001
        /*003c*/ 	.word	0x00000001


	//----- nvinfo : EIATTR_CBANK_PARAM_SIZE
	.align		4
.L_294:
        /*0040*/ 	.byte	0x03, 0x19
        /*0042*/ 	.short	0x0a80


	//----- nvinfo : EIATTR_PARAM_CBANK
	.align		4
        /*0044*/ 	.byte	0x04, 0x0a
        /*0046*/ 	.short	(.L_296 - .L_295)
	.align		4
.L_295:
        /*0048*/ 	.word	index@(.nv.constant0._ZN7cutlass13device_kernelIN5flash11enable_sm90INS1_16FlashAttnFwdSm90INS1_25CollectiveMainloopFwdSm90ILi2EN4cute5tupleIJNS5_1CILi1EEES8_S8_EEENS6_IJNS7_ILi64EEESA_SA_EEELi512ENS_10bfloat16_tEfNS_4arch4Sm90ELb1ELb0ELb0ELb1ELb0ELb0ELb0ELb0ELb0ELb1ELb1ELb0EEENS1_21CollectiveEpilogueFwdINS6_IJSA_NS7_ILi512EEESA_EEES9_SC_SE_Li256ELb1ELb1ELb1ELb0EEENS1_36VarlenDynamicPersistentTileSchedulerILi64ELi64ELi256ELi128ELb1ELb1ELb1ELb1ELb1ELb1EEEEEEEEEvNT_6ParamsE)
        /*004c*/ 	.short	0x0380
        /*004e*/ 	.short	0x0a80


	//----- nvinfo : EIATTR_SW_WAR
	.align		4
.L_296:
        /*0050*/ 	.byte	0x04, 0x36
        /*0052*/ 	.short	(.L_298 - .L_297)
.L_297:
        /*0054*/ 	.word	0x00000008
.L_298:


//--------------------- .nv.info._ZN7cutlass13device_kernelIN5flash11enable_sm90INS1_16FlashAttnFwdSm90INS1_25CollectiveMainloopFwdSm90ILi2EN4cute5tupleIJNS5_1CILi1EEES8_S8_EEENS6_IJNS7_ILi64EEESA_SA_EEELi512ENS_10bfloat16_tEfNS_4arch4Sm90ELb1ELb0ELb0ELb1ELb0ELb1ELb0ELb0ELb0ELb1ELb1ELb0EEENS1_21CollectiveEpilogueFwdINS6_IJSA_NS7_ILi512EEESA_EEES9_SC_SE_Li256ELb1ELb1ELb1ELb0EEENS1_36VarlenDynamicPersistentTileSchedulerILi64ELi64ELi256ELi128ELb1ELb1ELb1ELb1ELb1ELb1EEEEEEEEEvNT_6ParamsE --------------------------
	.section	.nv.info._ZN7cutlass13device_kernelIN5flash11enable_sm90INS1_16FlashAttnFwdSm90INS1_25CollectiveMainloopFwdSm90ILi2EN4cute5tupleIJNS5_1CILi1EEES8_S8_EEENS6_IJNS7_ILi64EEESA_SA_EEELi512ENS_10bfloat16_tEfNS_4arch4Sm90ELb1ELb0ELb0ELb1ELb0ELb1ELb0ELb0ELb0ELb1ELb1ELb0EEENS1_21CollectiveEpilogueFwdINS6_IJSA_NS7_ILi512EEESA_EEES9_SC_SE_Li256ELb1ELb1ELb1ELb0EEENS1_36VarlenDynamicPersistentTileSchedulerILi64ELi64ELi256ELi128ELb1ELb1ELb1ELb1ELb1ELb1EEEEEEEEEvNT_6ParamsE,"",@"SHT_CUDA_INFO"
	.sectionflags	@""
	.align	4


	//----- nvinfo : EIATTR_CUDA_API_VERSION
	.align		4
        /*0000*/ 	.byte	0x04, 0x37
        /*0002*/ 	.short	(.L_300 - .L_299)
.L_299:
        /*0004*/ 	.word	0x00000082


	//----- nvinfo : EIATTR_KPARAM_INFO
	.align		4
.L_300:
        /*0008*/ 	.byte	0x04, 0x17
        /*000a*/ 	.short	(.L_302 - .L_301)
.L_301:
        /*000c*/ 	.word	0x00000000
        /*0010*/ 	.short	0x0000
        /*0012*/ 	.short	0x0000
        /*0014*/ 	.byte	0x00, 0xf0, 0x01, 0x2a


	//----- nvinfo : EIATTR_SPARSE_MMA_MASK
	.align		4
.L_302:
        /*0018*/ 	.byte	0x03, 0x50
        /*001a*/ 	.short	0x0000


	//----- nvinfo : EIATTR_MAXREG_COUNT
	.align		4
        /*001c*/ 	.byte	0x03, 0x1b
        /*001e*/ 	.short	0x00a8


	//----- nvinfo : EIATTR_MERCURY_ISA_VERSION
	.align		4
        /*0020*/ 	.byte	0x03, 0x5f
        /*0022*/ 	.short	0x0101


	//----- nvinfo : EIATTR_VRC_CTA_INIT_COUNT
	.align		4
        /*0024*/ 	.byte	0x02, 0x4a
	.zero		1
	.zero		1


	//----- nvinfo : EIATTR_EXIT_INSTR_OFFSETS
	.align		4
        /*0028*/ 	.byte	0x04, 0x1c
        /*002a*/ 	.short	(.L_304 - .L_303)


	//   ....[0]....
.L_303:
        /*002c*/ 	.word	0x00000010


	//----- nvinfo : EIATTR_MAX_THREADS
	.align		4
.L_304:
        /*0030*/ 	.byte	0x04, 0x05
        /*0032*/ 	.short	(.L_306 - .L_305)
.L_305:
        /*0034*/ 	.word	0x00000180
        /*0038*/ 	.word	0x00000001
        /*003c*/ 	.word	0x00000001


	//----- nvinfo : EIATTR_CBANK_PARAM_SIZE
	.align		4
.L_306:
        /*0040*/ 	.byte	0x03, 0x19
        /*0042*/ 	.short	0x0a80


	//----- nvinfo : EIATTR_PARAM_CBANK
	.align		4
        /*0044*/ 	.byte	0x04, 0x0a
        /*0046*/ 	.short	(.L_308 - .L_307)
	.align		4
.L_307:
        /*0048*/ 	.word	index@(.nv.constant0._ZN7cutlass13device_kernelIN5flash11enable_sm90INS1_16FlashAttnFwdSm90INS1_25CollectiveMainloopFwdSm90ILi2EN4cute5tupleIJNS5_1CILi1EEES8_S8_EEENS6_IJNS7_ILi64EEESA_SA_EEELi512ENS_10bfloat16_tEfNS_4arch4Sm90ELb1ELb0ELb0ELb1ELb0ELb1ELb0ELb0ELb0ELb1ELb1ELb0EEENS1_21CollectiveEpilogueFwdINS6_IJSA_NS7_ILi512EEESA_EEES9_SC_SE_Li256ELb1ELb1ELb1ELb0EEENS1_36VarlenDynamicPersistentTileSchedulerILi64ELi64ELi256ELi128ELb1ELb1ELb1ELb1ELb1ELb1EEEEEEEEEvNT_6ParamsE)
        /*004c*/ 	.short	0x0380
        /*004e*/ 	.short	0x0a80


	//----- nvinfo : EIATTR_SW_WAR
	.align		4
.L_308:
        /*0050*/ 	.byte	0x04, 0x36
        /*0052*/ 	.short	(.L_310 - .L_309)
.L_309:
        /*0054*/ 	.word	0x00000008
.L_310:


//--------------------- .nv.info._ZN7cutlass13device_kernelIN5flash11enable_sm90INS1_16FlashAttnFwdSm90INS1_25CollectiveMainloopFwdSm90ILi2EN4cute5tupleIJNS5_1CILi1EEES8_S8_EEENS6_IJNS7_ILi64EEESA_SA_EEELi512ENS_10bfloat16_tEfNS_4arch4Sm90ELb1ELb0ELb0ELb1ELb0ELb0ELb1ELb0ELb0ELb1ELb1ELb0EEENS1_21CollectiveEpilogueFwdINS6_IJSA_NS7_ILi512EEESA_EEES9_SC_SE_Li256ELb1ELb1ELb1ELb0EEENS1_36VarlenDynamicPersistentTileSchedulerILi64ELi64ELi256ELi128ELb1ELb1ELb1ELb1ELb1ELb1EEEEEEEEEvNT_6ParamsE --------------------------
	.section	.nv.info._ZN7cutlass13device_kernelIN5flash11enable_sm90INS1_16FlashAttnFwdSm90INS1_25CollectiveMainloopFwdSm90ILi2EN4cute5tupleIJNS5_1CILi1EEES8_S8_EEENS6_IJNS7_ILi64EEESA_SA_EEELi512ENS_10bfloat16_tEfNS_4arch4Sm90ELb1ELb0ELb0ELb1ELb0ELb0ELb1ELb0ELb0ELb1ELb1ELb0EEENS1_21CollectiveEpilogueFwdINS6_IJSA_NS7_ILi512EEESA_EEES9_SC_SE_Li256ELb1ELb1ELb1ELb0EEENS1_36VarlenDynamicPersistentTileSchedulerILi64ELi64ELi256ELi128ELb1ELb1ELb1ELb1ELb1ELb1EEEEEEEEEvNT_6ParamsE,"",@"SHT_CUDA_INFO"
	.sectionflags	@""
	.align	4


	//----- nvinfo : EIATTR_CUDA_API_VERSION
	.align		4
        /*0000*/ 	.byte	0x04, 0x37
        /*0002*/ 	.short	(.L_312 - .L_311)
.L_311:
        /*0004*/ 	.word	0x00000082


	//----- nvinfo : EIATTR_KPARAM_INFO
	.align		4
.L_312:
        /*0008*/ 	.byte	0x04, 0x17
        /*000a*/ 	.short	(.L_314 - .L_313)
.L_313:
        /*000c*/ 	.word	0x00000000
        /*0010*/ 	.short	0x0000
        /*0012*/ 	.short	0x0000
        /*0014*/ 	.byte	0x00, 0xf0, 0x01, 0x2e


	//----- nvinfo : EIATTR_SPARSE_MMA_MASK
	.align		4
.L_314:
        /*0018*/ 	.byte	0x03, 0x50
        /*001a*/ 	.short	0x0000


	//----- nvinfo : EIATTR_MAXREG_COUNT
	.align		4
        /*001c*/ 	.byte	0x03, 0x1b
        /*001e*/ 	.short	0x00a8


	//----- nvinfo : EIATTR_MERCURY_ISA_VERSION
	.align		4
        /*0020*/ 	.byte	0x03, 0x5f
        /*0022*/ 	.short	0x0101


	//----- nvinfo : EIATTR_VRC_CTA_INIT_COUNT
	.align		4
        /*0024*/ 	.byte	0x02, 0x4a
	.zero		1
	.zero		1


	//----- nvinfo : EIATTR_EXIT_INSTR_OFFSETS
	.align		4
        /*0028*/ 	.byte	0x04, 0x1c
        /*002a*/ 	.short	(.L_316 - .L_315)


	//   ....[0]....
.L_315:
        /*002c*/ 	.word	0x00000010


	//----- nvinfo : EIATTR_MAX_THREADS
	.align		4
.L_316:
        /*0030*/ 	.byte	0x04, 0x05
        /*0032*/ 	.short	(.L_318 - .L_317)
.L_317:
        /*0034*/ 	.word	0x00000180
        /*0038*/ 	.word	0x00000001
        /*003c*/ 	.word	0x00000001


	//----- nvinfo : EIATTR_CBANK_PARAM_SIZE
	.align		4
.L_318:
        /*0040*/ 	.byte	0x03, 0x19
        /*0042*/ 	.short	0x0b80


	//----- nvinfo : EIATTR_PARAM_CBANK
	.align		4
        /*0044*/ 	.byte	0x04, 0x0a
        /*0046*/ 	.short	(.L_320 - .L_319)
	.align		4
.L_319:
        /*0048*/ 	.word	index@(.nv.constant0._ZN7cutlass13device_kernelIN5flash11enable_sm90INS1_16FlashAttnFwdSm90INS1_25CollectiveMainloopFwdSm90ILi2EN4cute5tupleIJNS5_1CILi1EEES8_S8_EEENS6_IJNS7_ILi64EEESA_SA_EEELi512ENS_10bfloat16_tEfNS_4arch4Sm90ELb1ELb0ELb0ELb1ELb0ELb0ELb1ELb0ELb0ELb1ELb1ELb0EEENS1_21CollectiveEpilogueFwdINS6_IJSA_NS7_ILi512EEESA_EEES9_SC_SE_Li256ELb1ELb1ELb1ELb0EEENS1_36VarlenDynamicPersistentTileSchedulerILi64ELi64ELi256ELi128ELb1ELb1ELb1ELb1ELb1ELb1EEEEEEEEEvNT_6ParamsE)
        /*004c*/ 	.short	0x0380
        /*004e*/ 	.short	0x0b80


	//----- nvinfo : EIATTR_SW_WAR
	.align		4
.L_320:
        /*0050*/ 	.byte	0x04, 0x36
        /*0052*/ 	.short	(.L_322 - .L_321)
.L_321:
        /*0054*/ 	.word	0x00000008
.L_322:


//--------------------- .nv.info._ZN7cutlass13device_kernelIN5flash11enable_sm90INS1_16FlashAttnFwdSm90INS1_25CollectiveMainloopFwdSm90ILi2EN4cute5tupleIJNS5_1CILi1EEES8_S8_EEENS6_IJNS7_ILi64EEESA_SA_EEELi512ENS_10bfloat16_tEfNS_4arch4Sm90ELb1ELb0ELb0ELb1ELb0ELb1ELb1ELb0ELb0ELb1ELb1ELb0EEENS1_21CollectiveEpilogueFwdINS6_IJSA_NS7_ILi512EEESA_EEES9_SC_SE_Li256ELb1ELb1ELb1ELb0EEENS1_36VarlenDynamicPersistentTileSchedulerILi64ELi64ELi256ELi128ELb1ELb1ELb1ELb1ELb1ELb1EEEEEEEEEvNT_6ParamsE --------------------------
	.section	.nv.info._ZN7cutlass13device_kernelIN5flash11enable_sm90INS1_16FlashAttnFwdSm90INS1_25CollectiveMainloopFwdSm90ILi2EN4cute5tupleIJNS5_1CILi1EEES8_S8_EEENS6_IJNS7_ILi64EEESA_SA_EEELi512ENS_10bfloat16_tEfNS_4arch4Sm90ELb1ELb0ELb0ELb1ELb0ELb1ELb1ELb0ELb0ELb1ELb1ELb0EEENS1_21CollectiveEpilogueFwdINS6_IJSA_NS7_ILi512EEESA_EEES9_SC_SE_Li256ELb1ELb1ELb1ELb0EEENS1_36VarlenDynamicPersistentTileSchedulerILi64ELi64ELi256ELi128ELb1ELb1ELb1ELb1ELb1ELb1EEEEEEEEEvNT_6ParamsE,"",@"SHT_CUDA_INFO"
	.sectionflags	@""
	.align	4


	//----- nvinfo : EIATTR_CUDA_API_VERSION
	.align		4
        /*0000*/ 	.byte	0x04, 0x37
        /*0002*/ 	.short	(.L_324 - .L_323)
.L_323:
        /*0004*/ 	.word	0x00000082


	//----- nvinfo : EIATTR_KPARAM_INFO
	.align		4
.L_324:
        /*0008*/ 	.byte	0x04, 0x17
        /*000a*/ 	.short	(.L_326 - .L_325)
.L_325:
        /*000c*/ 	.word	0x00000000
        /*0010*/ 	.short	0x0000
        /*0012*/ 	.short	0x0000
        /*0014*/ 	.byte	0x00, 0xf0, 0x01, 0x2e


	//----- nvinfo : EIATTR_SPARSE_MMA_MASK
	.align		4
.L_326:
        /*0018*/ 	.byte	0x03, 0x50
        /*001a*/ 	.short	0x0000


	//----- nvinfo : EIATTR_MAXREG_COUNT
	.align		4
        /*001c*/ 	.byte	0x03, 0x1b
        /*001e*/ 	.short	0x00a8


	//----- nvinfo : EIATTR_MERCURY_ISA_VERSION
	.align		4
        /*0020*/ 	.byte	0x03, 0x5f
        /*0022*/ 	.short	0x0101


	//----- nvinfo : EIATTR_VRC_CTA_INIT_COUNT
	.align		4
        /*0024*/ 	.byte	0x02, 0x4a
	.zero		1
	.zero		1


	//----- nvinfo : EIATTR_EXIT_INSTR_OFFSETS
	.align		4
        /*0028*/ 	.byte	0x04, 0x1c
        /*002a*/ 	.short	(.L_328 - .L_327)


	//   ....[0]....
.L_327:
        /*002c*/ 	.word	0x00000010


	//----- nvinfo : EIATTR_MAX_THREADS
	.align		4
.L_328:
        /*0030*/ 	.byte	0x04, 0x05
        /*0032*/ 	.short	(.L_330 - .L_329)
.L_329:
        /*0034*/ 	.word	0x00000180
        /*0038*/ 	.word	0x00000001
        /*003c*/ 	.word	0x00000001


	//----- nvinfo : EIATTR_CBANK_PARAM_SIZE
	.align		4
.L_330:
        /*0040*/ 	.byte	0x03, 0x19
        /*0042*/ 	.short	0x0b80


	//----- nvinfo : EIATTR_PARAM_CBANK
	.align		4
        /*0044*/ 	.byte	0x04, 0x0a
        /*0046*/ 	.short	(.L_332 - .L_331)
	.align		4
.L_331:
        /*0048*/ 	.word	index@(.nv.constant0._ZN7cutlass13device_kernelIN5flash11enable_sm90INS1_16FlashAttnFwdSm90INS1_25CollectiveMainloopFwdSm90ILi2EN4cute5tupleIJNS5_1CILi1EEES8_S8_EEENS6_IJNS7_ILi64EEESA_SA_EEELi512ENS_10bfloat16_tEfNS_4arch4Sm90ELb1ELb0ELb0ELb1ELb0ELb1ELb1ELb0ELb0ELb1ELb1ELb0EEENS1_21CollectiveEpilogueFwdINS6_IJSA_NS7_ILi512EEESA_EEES9_SC_SE_Li256ELb1ELb1ELb1ELb0EEENS1_36VarlenDynamicPersistentTileSchedulerILi64ELi64ELi256ELi128ELb1ELb1ELb1ELb1ELb1ELb1EEEEEEEEEvNT_6ParamsE)
        /*004c*/ 	.short	0x0380
        /*004e*/ 	.short	0x0b80


	//----- nvinfo : EIATTR_SW_WAR
	.align		4
.L_332:
        /*0050*/ 	.byte	0x04, 0x36
        /*0052*/ 	.short	(.L_334 - .L_333)
.L_333:
        /*0054*/ 	.word	0x00000008
.L_334:


//--------------------- .nv.callgraph             --------------------------
	.section	.nv.callgraph,"",@"SHT_CUDA_CALLGRAPH"
	.align	4
	.sectionentsize	8
	.align		4
        /*0000*/ 	.word	0x00000000
	.align		4
        /*0004*/ 	.word	0xffffffff
	.align		4
        /*0008*/ 	.word	0x00000000
	.align		4
        /*000c*/ 	.word	0xfffffffe
	.align		4
        /*0010*/ 	.word	0x00000000
	.align		4
        /*0014*/ 	.word	0xfffffffd
	.align		4
        /*0018*/ 	.word	0x00000000
	.align		4
        /*001c*/ 	.word	0xfffffffc


//--------------------- .nv.constant4             --------------------------
	.section	.nv.constant4,"a",@progbits
	.align	8
	.align		8
.nv.constant4:
        /*0000*/ 	.dword	_ZN75_INTERNAL_c460b146_39_flash_fwd_hdim64_512_bf16_split_sm90_cu_f3e6f9ee_35204cuda3std3__45__cpo5beginE
	.align		8
        /*0008*/ 	.dword	_ZN75_INTERNAL_c460b146_39_flash_fwd_hdim64_512_bf16_split_sm90_cu_f3e6f9ee_35204cuda3std3__45__cpo3endE
	.align		8
        /*0010*/ 	.dword	_ZN75_INTERNAL_c460b146_39_flash_fwd_hdim64_512_bf16_split_sm90_cu_f3e6f9ee_35204cuda3std3__45__cpo6cbeginE
	.align		8
        /*0018*/ 	.dword	_ZN75_INTERNAL_c460b146_39_flash_fwd_hdim64_512_bf16_split_sm90_cu_f3e6f9ee_35204cuda3std3__45__cpo4cendE
	.align		8
        /*0020*/ 	.dword	_ZN75_INTERNAL_c460b146_39_flash_fwd_hdim64_512_bf16_split_sm90_cu_f3e6f9ee_35204cuda3std3__477_GLOBAL__N__c460b146_39_flash_fwd_hdim64_512_bf16_split_sm90_cu_f3e6f9ee_35206ignoreE
	.align		8
        /*0028*/ 	.dword	_ZN75_INTERNAL_c460b146_39_flash_fwd_hdim64_512_bf16_split_sm90_cu_f3e6f9ee_35204cuda3std3__419piecewise_constructE
	.align		8
        /*0030*/ 	.dword	_ZN75_INTERNAL_c460b146_39_flash_fwd_hdim64_512_bf16_split_sm90_cu_f3e6f9ee_35204cuda3std3__48in_placeE
	.align		8
        /*0038*/ 	.dword	_ZN75_INTERNAL_c460b146_39_flash_fwd_hdim64_512_bf16_split_sm90_cu_f3e6f9ee_35204cuda3std6ranges3__45__cpo4swapE
	.align		8
        /*0040*/ 	.dword	_ZN75_INTERNAL_c460b146_39_flash_fwd_hdim64_512_bf16_split_sm90_cu_f3e6f9ee_35204cuda3std6ranges3__45__cpo9iter_moveE
	.align		8
        /*0048*/ 	.dword	_ZN75_INTERNAL_c460b146_39_flash_fwd_hdim64_512_bf16_split_sm90_cu_f3e6f9ee_35204cute7productE
	.align		8
        /*0050*/ 	.dword	_ZN75_INTERNAL_c460b146_39_flash_fwd_hdim64_512_bf16_split_sm90_cu_f3e6f9ee_35204cute1_E


//--------------------- .text._ZN7cutlass13device_kernelIN5flash11enable_sm90INS1_16FlashAttnFwdSm90INS1_25CollectiveMainloopFwdSm90ILi2EN4cute5tupleIJNS5_1CILi1EEES8_S8_EEENS6_IJNS7_ILi64EEESA_SA_EEELi512ENS_10bfloat16_tEfNS_4arch4Sm90ELb0ELb0ELb0ELb0ELb0ELb0ELb0ELb0ELb0ELb1ELb1ELb0EEENS1_21CollectiveEpilogueFwdINS6_IJSA_NS7_ILi512EEESA_EEES9_SC_SE_Li256ELb0ELb1ELb1ELb0EEENS1_19SingleTileSchedulerILb0ELb1ELb1ELi64EEEEEEEEEvNT_6ParamsE --------------------------
	.section	.text._ZN7cutlass13device_kernelIN5flash11enable_sm90INS1_16FlashAttnFwdSm90INS1_25CollectiveMainloopFwdSm90ILi2EN4cute5tupleIJNS5_1CILi1EEES8_S8_EEENS6_IJNS7_ILi64EEESA_SA_EEELi512ENS_10bfloat16_tEfNS_4arch4Sm90ELb0ELb0ELb0ELb0ELb0ELb0ELb0ELb0ELb0ELb1ELb1ELb0EEENS1_21CollectiveEpilogueFwdINS6_IJSA_NS7_ILi512EEESA_EEES9_SC_SE_Li256ELb0ELb1ELb1ELb0EEENS1_19SingleTileSchedulerILb0ELb1ELb1ELi64EEEEEEEEEvNT_6ParamsE,"ax",@progbits
	.align	128
.text._ZN7cutlass13device_kernelIN5flash11enable_sm90INS1_16FlashAttnFwdSm90INS1_25CollectiveMainloopFwdSm90ILi2EN4cute5tupleIJNS5_1CILi1EEES8_S8_EEENS6_IJNS7_ILi64EEESA_SA_EEELi512ENS_10bfloat16_tEfNS_4arch4Sm90ELb0ELb0ELb0ELb0ELb0ELb0ELb0ELb0ELb0ELb1ELb1ELb0EEENS1_21CollectiveEpilogueFwdINS6_IJSA_NS7_ILi512EEESA_EEES9_SC_SE_Li256ELb0ELb1ELb1ELb0EEENS1_19SingleTileSchedulerILb0ELb1ELb1ELi64EEEEEEEEEvNT_6ParamsE:
        .type           _ZN7cutlass13device_kernelIN5flash11enable_sm90INS1_16FlashAttnFwdSm90INS1_25CollectiveMainloopFwdSm90ILi2EN4cute5tupleIJNS5_1CILi1EEES8_S8_EEENS6_IJNS7_ILi64EEESA_SA_EEELi512ENS_10bfloat16_tEfNS_4arch4Sm90ELb0ELb0ELb0ELb0ELb0ELb0ELb0ELb0ELb0ELb1ELb1ELb0EEENS1_21CollectiveEpilogueFwdINS6_IJSA_NS7_ILi512EEESA_EEES9_SC_SE_Li256ELb0ELb1ELb1ELb0EEENS1_19SingleTileSchedulerILb0ELb1ELb1ELi64EEEEEEEEEvNT_6ParamsE,@function
        .size           _ZN7cutlass13device_kernelIN5flash11enable_sm90INS1_16FlashAttnFwdSm90INS1_25CollectiveMainloopFwdSm90ILi2EN4cute5tupleIJNS5_1CILi1EEES8_S8_EEENS6_IJNS7_ILi64EEESA_SA_EEELi512ENS_10bfloat16_tEfNS_4arch4Sm90ELb0ELb0ELb0ELb0ELb0ELb0ELb0ELb0ELb0ELb1ELb1ELb0EEENS1_21CollectiveEpilogueFwdINS6_IJSA_NS7_ILi512EEESA_EEES9_SC_SE_Li256ELb0ELb1ELb1ELb0EEENS1_19SingleTileSchedulerILb0ELb1ELb1ELi64EEEEEEEEEvNT_6ParamsE,(.L_x_18 - _ZN7cutlass13device_kernelIN5flash11enable_sm90INS1_16FlashAttnFwdSm90INS1_25CollectiveMainloopFwdSm90ILi2EN4cute5tupleIJNS5_1CILi1EEES8_S8_EEENS6_IJNS7_ILi64EEESA_SA_EEELi512ENS_10bfloat16_tEfNS_4arch4Sm90ELb0ELb0ELb0ELb0ELb0ELb0ELb0ELb0ELb0ELb1ELb1ELb0EEENS1_21CollectiveEpilogueFwdINS6_IJSA_NS7_ILi512EEESA_EEES9_SC_SE_Li256ELb0ELb1ELb1ELb0EEENS1_19SingleTileSchedulerILb0ELb1ELb1ELi64EEEEEEEEEvNT_6ParamsE)
        .other          _ZN7cutlass13device_kernelIN5flash11enable_sm90INS1_16FlashAttnFwdSm90INS1_25CollectiveMainloopFwdSm90ILi2EN4cute5tupleIJNS5_1CILi1EEES8_S8_EEENS6_IJNS7_ILi64EEESA_SA_EEELi512ENS_10bfloat16_tEfNS_4arch4Sm90ELb0ELb0ELb0ELb0ELb0ELb0ELb0ELb0ELb0ELb1ELb1ELb0EEENS1_21CollectiveEpilogueFwdINS6_IJSA_NS7_ILi512EEESA_EEES9_SC_SE_Li256ELb0ELb1ELb1ELb0EEENS1_19SingleTileSchedulerILb0ELb1ELb1ELi64EEEEEEEEEvNT_6ParamsE,@"STO_CUDA_ENTRY STV_DEFAULT"
_ZN7cutlass13device_kernelIN5flash11enable_sm90INS1_16FlashAttnFwdSm90INS1_25CollectiveMainloopFwdSm90ILi2EN4cute5tupleIJNS5_1CILi1EEES8_S8_EEENS6_IJNS7_ILi64EEESA_SA_EEELi512ENS_10bfloat16_tEfNS_4arch4Sm90ELb0ELb0ELb0ELb0ELb0ELb0ELb0ELb0ELb0ELb1ELb1ELb0EEENS1_21CollectiveEpilogueFwdINS6_IJSA_NS7_ILi512EEESA_EEES9_SC_SE_Li256ELb0ELb1ELb1ELb0EEENS1_19SingleTileSchedulerILb0ELb1ELb1ELi64EEEEEEEEEvNT_6ParamsE:
[----:B------:R-:W-:Y:S01]  /*0000*/  LDC R1, c[0x0][0x37c] ;  /* 0x0000df00ff017b82 */ /* 0x000fe20000000800 */
[----:B------:R-:W-:Y:S05]  /*0010*/  EXIT ;  /* 0x000000000000794d */ /* 0x000fea0003800000 */
.L_x_0:
[----:B------:R-:W-:-:S00]  /*0020*/  BRA `(.L_x_0) ;  /* 0xfffffffc00fc7947 */ /* 0x000fc0000383ffff */
[----:B------:R-:W-:-:S00]  /*0030*/  NOP ;  /* 0x0000000000007918 */ /* 0x000fc00000000000 */
        /* <DEDUP_REMOVED lines=12> */
.L_x_18:


//--------------------- .text._ZN7cutlass13device_kernelIN5flash11enable_sm90INS1_16FlashAttnFwdSm90INS1_25CollectiveMainloopFwdSm90ILi2EN4cute5tupleIJNS5_1CILi1EEES8_S8_EEENS6_IJNS7_ILi64EEESA_SA_EEELi512ENS_10bfloat16_tEfNS_4arch4Sm90ELb0ELb0ELb0ELb0ELb0ELb0ELb1ELb0ELb0ELb1ELb1ELb0EEENS1_21CollectiveEpilogueFwdINS6_IJSA_NS7_ILi512EEESA_EEES9_SC_SE_Li256ELb0ELb1ELb1ELb0EEENS1_19SingleTileSchedulerILb0ELb1ELb1ELi64EEEEEEEEEvNT_6ParamsE --------------------------
	.section	.text._ZN7cutlass13device_kernelIN5flash11enable_sm90INS1_16FlashAttnFwdSm90INS1_25CollectiveMainloopFwdSm90ILi2EN4cute5tupleIJNS5_1CILi1EEES8_S8_EEENS6_IJNS7_ILi64EEESA_SA_EEELi512ENS_10bfloat16_tEfNS_4arch4Sm90ELb0ELb0ELb0ELb0ELb0ELb0ELb1ELb0ELb0ELb1ELb1ELb0EEENS1_21CollectiveEpilogueFwdINS6_IJSA_NS7_ILi512EEESA_EEES9_SC_SE_Li256ELb0ELb1ELb1ELb0EEENS1_19SingleTileSchedulerILb0ELb1ELb1ELi64EEEEEEEEEvNT_6ParamsE,"ax",@progbits
	.align	128
.text._ZN7cutlass13device_kernelIN5flash11enable_sm90INS1_16FlashAttnFwdSm90INS1_25CollectiveMainloopFwdSm90ILi2EN4cute5tupleIJNS5_1CILi1EEES8_S8_EEENS6_IJNS7_ILi64EEESA_SA_EEELi512ENS_10bfloat16_tEfNS_4arch4Sm90ELb0ELb0ELb0ELb0ELb0ELb0ELb1ELb0ELb0ELb1ELb1ELb0EEENS1_21CollectiveEpilogueFwdINS6_IJSA_NS7_ILi512EEESA_EEES9_SC_SE_Li256ELb0ELb1ELb1ELb0EEENS1_19SingleTileSchedulerILb0ELb1ELb1ELi64EEEEEEEEEvNT_6ParamsE:
        .type           _ZN7cutlass13device_kernelIN5flash11enable_sm90INS1_16FlashAttnFwdSm90INS1_25CollectiveMainloopFwdSm90ILi2EN4cute5tupleIJNS5_1CILi1EEES8_S8_EEENS6_IJNS7_ILi64EEESA_SA_EEELi512ENS_10bfloat16_tEfNS_4arch4Sm90ELb0ELb0ELb0ELb0ELb0ELb0ELb1ELb0ELb0ELb1ELb1ELb0EEENS1_21CollectiveEpilogueFwdINS6_IJSA_NS7_ILi512EEESA_EEES9_SC_SE_Li256ELb0ELb1ELb1ELb0EEENS1_19SingleTileSchedulerILb0ELb1ELb1ELi64EEEEEEEEEvNT_6ParamsE,@function
        .size           _ZN7cutlass13device_kernelIN5flash11enable_sm90INS1_16FlashAttnFwdSm90INS1_25CollectiveMainloopFwdSm90ILi2EN4cute5tupleIJNS5_1CILi1EEES8_S8_EEENS6_IJNS7_ILi64EEESA_SA_EEELi512ENS_10bfloat16_tEfNS_4arch4Sm90ELb0ELb0ELb0ELb0ELb0ELb0ELb1ELb0ELb0ELb1ELb1ELb0EEENS1_21CollectiveEpilogueFwdINS6_IJSA_NS7_ILi512EEESA_EEES9_SC_SE_Li256ELb0ELb1ELb1ELb0EEENS1_19SingleTileSchedulerILb0ELb1ELb1ELi64EEEEEEEEEvNT_6ParamsE,(.L_x_19 - _ZN7cutlass13device_kernelIN5flash11enable_sm90INS1_16FlashAttnFwdSm90INS1_25CollectiveMainloopFwdSm90ILi2EN4cute5tupleIJNS5_1CILi1EEES8_S8_EEENS6_IJNS7_ILi64EEESA_SA_EEELi512ENS_10bfloat16_tEfNS_4arch4Sm90ELb0ELb0ELb0ELb0ELb0ELb0ELb1ELb0ELb0ELb1ELb1ELb0EEENS1_21CollectiveEpilogueFwdINS6_IJSA_NS7_ILi512EEESA_EEES9_SC_SE_Li256ELb0ELb1ELb1ELb0EEENS1_19SingleTileSchedulerILb0ELb1ELb1ELi64EEEEEEEEEvNT_6ParamsE)
        .other          _ZN7cutlass13device_kernelIN5flash11enable_sm90INS1_16FlashAttnFwdSm90INS1_25CollectiveMainloopFwdSm90ILi2EN4cute5tupleIJNS5_1CILi1EEES8_S8_EEENS6_IJNS7_ILi64EEESA_SA_EEELi512ENS_10bfloat16_tEfNS_4arch4Sm90ELb0ELb0ELb0ELb0ELb0ELb0ELb1ELb0ELb0ELb1ELb1ELb0EEENS1_21CollectiveEpilogueFwdINS6_IJSA_NS7_ILi512EEESA_EEES9_SC_SE_Li256ELb0ELb1ELb1ELb0EEENS1_19SingleTileSchedulerILb0ELb1ELb1ELi64EEEEEEEEEvNT_6ParamsE,@"STO_CUDA_ENTRY STV_DEFAULT"
_ZN7cutlass13device_kernelIN5flash11enable_sm90INS1_16FlashAttnFwdSm90INS1_25CollectiveMainloopFwdSm90ILi2EN4cute5tupleIJNS5_1CILi1EEES8_S8_EEENS6_IJNS7_ILi64EEESA_SA_EEELi512ENS_10bfloat16_tEfNS_4arch4Sm90ELb0ELb0ELb0ELb0ELb0ELb0ELb1ELb0ELb0ELb1ELb1ELb0EEENS1_21CollectiveEpilogueFwdINS6_IJSA_NS7_ILi512EEESA_EEES9_SC_SE_Li256ELb0ELb1ELb1ELb0EEENS1_19SingleTileSchedulerILb0ELb1ELb1ELi64EEEEEEEEEvNT_6ParamsE:
[----:B------:R-:W-:Y:S01]  /*0000*/  LDC R1, c[0x0][0x37c] ;  /* 0x0000df00ff017b82 */ /* 0x000fe20000000800 */
[----:B------:R-:W-:Y:S05]  /*0010*/  EXIT ;  /* 0x000000000000794d */ /* 0x000fea0003800000 */
.L_x_1:
        /* <DEDUP_REMOVED lines=14> */
.L_x_19:


//--------------------- .text._ZN7cutlass13device_kernelIN5flash11enable_sm90INS1_16FlashAttnFwdSm90INS1_25CollectiveMainloopFwdSm90ILi2EN4cute5tupleIJNS5_1CILi1EEES8_S8_EEENS6_IJNS7_ILi64EEESA_SA_EEELi512ENS_10bfloat16_tEfNS_4arch4Sm90ELb0ELb0ELb0ELb1ELb0ELb0ELb0ELb0ELb0ELb1ELb1ELb0EEENS1_21CollectiveEpilogueFwdINS6_IJSA_NS7_ILi512EEESA_EEES9_SC_SE_Li256ELb1ELb1ELb1ELb0EEENS1_36VarlenDynamicPersistentTileSchedulerILi64ELi64ELi256ELi128ELb1ELb1ELb1ELb0ELb1ELb1EEEEEEEEEvNT_6ParamsE --------------------------
	.section	.text._ZN7cutlass13device_kernelIN5flash11enable_sm90INS1_16FlashAttnFwdSm90INS1_25CollectiveMainloopFwdSm90ILi2EN4cute5tupleIJNS5_1CILi1EEES8_S8_EEENS6_IJNS7_ILi64EEESA_SA_EEELi512ENS_10bfloat16_tEfNS_4arch4Sm90ELb0ELb0ELb0ELb1ELb0ELb0ELb0ELb0ELb0ELb1ELb1ELb0EEENS1_21CollectiveEpilogueFwdINS6_IJSA_NS7_ILi512EEESA_EEES9_SC_SE_Li256ELb1ELb1ELb1ELb0EEENS1_36VarlenDynamicPersistentTileSchedulerILi64ELi64ELi256ELi128ELb1ELb1ELb1ELb0ELb1ELb1EEEEEEEEEvNT_6ParamsE,"ax",@progbits
	.align	128
.text._ZN7cutlass13device_kernelIN5flash11enable_sm90INS1_16FlashAttnFwdSm90INS1_25CollectiveMainloopFwdSm90ILi2EN4cute5tupleIJNS5_1CILi1EEES8_S8_EEENS6_IJNS7_ILi64EEESA_SA_EEELi512ENS_10bfloat16_tEfNS_4arch4Sm90ELb0ELb0ELb0ELb1ELb0ELb0ELb0ELb0ELb0ELb1ELb1ELb0EEENS1_21CollectiveEpilogueFwdINS6_IJSA_NS7_ILi512EEESA_EEES9_SC_SE_Li256ELb1ELb1ELb1ELb0EEENS1_36VarlenDynamicPersistentTileSchedulerILi64ELi64ELi256ELi128ELb1ELb1ELb1ELb0ELb1ELb1EEEEEEEEEvNT_6ParamsE:
        .type           _ZN7cutlass13device_kernelIN5flash11enable_sm90INS1_16FlashAttnFwdSm90INS1_25CollectiveMainloopFwdSm90ILi2EN4cute5tupleIJNS5_1CILi1EEES8_S8_EEENS6_IJNS7_ILi64EEESA_SA_EEELi512ENS_10bfloat16_tEfNS_4arch4Sm90ELb0ELb0ELb0ELb1ELb0ELb0ELb0ELb0ELb0ELb1ELb1ELb0EEENS1_21CollectiveEpilogueFwdINS6_IJSA_NS7_ILi512EEESA_EEES9_SC_SE_Li256ELb1ELb1ELb1ELb0EEENS1_36VarlenDynamicPersistentTileSchedulerILi64ELi64ELi256ELi128ELb1ELb1ELb1ELb0ELb1ELb1EEEEEEEEEvNT_6ParamsE,@function
        .size           _ZN7cutlass13device_kernelIN5flash11enable_sm90INS1_16FlashAttnFwdSm90INS1_25CollectiveMainloopFwdSm90ILi2EN4cute5tupleIJNS5_1CILi1EEES8_S8_EEENS6_IJNS7_ILi64EEESA_SA_EEELi512ENS_10bfloat16_tEfNS_4arch4Sm90ELb0ELb0ELb0ELb1ELb0ELb0ELb0ELb0ELb0ELb1ELb1ELb0EEENS1_21CollectiveEpilogueFwdINS6_IJSA_NS7_ILi512EEESA_EEES9_SC_SE_Li256ELb1ELb1ELb1ELb0EEENS1_36VarlenDynamicPersistentTileSchedulerILi64ELi64ELi256ELi128ELb1ELb1ELb1ELb0ELb1ELb1EEEEEEEEEvNT_6ParamsE,(.L_x_20 - _ZN7cutlass13device_kernelIN5flash11enable_sm90INS1_16FlashAttnFwdSm90INS1_25CollectiveMainloopFwdSm90ILi2EN4cute5tupleIJNS5_1CILi1EEES8_S8_EEENS6_IJNS7_ILi64EEESA_SA_EEELi512ENS_10bfloat16_tEfNS_4arch4Sm90ELb0ELb0ELb0ELb1ELb0ELb0ELb0ELb0ELb0ELb1ELb1ELb0EEENS1_21CollectiveEpilogueFwdINS6_IJSA_NS7_ILi512EEESA_EEES9_SC_SE_Li256ELb1ELb1ELb1ELb0EEENS1_36VarlenDynamicPersistentTileSchedulerILi64ELi64ELi256ELi128ELb1ELb1ELb1ELb0ELb1ELb1EEEEEEEEEvNT_6ParamsE)
        .other          _ZN7cutlass13device_kernelIN5flash11enable_sm90INS1_16FlashAttnFwdSm90INS1_25CollectiveMainloopFwdSm90ILi2EN4cute5tupleIJNS5_1CILi1EEES8_S8_EEENS6_IJNS7_ILi64EEESA_SA_EEELi512ENS_10bfloat16_tEfNS_4arch4Sm90ELb0ELb0ELb0ELb1ELb0ELb0ELb0ELb0ELb0ELb1ELb1ELb0EEENS1_21CollectiveEpilogueFwdINS6_IJSA_NS7_ILi512EEESA_EEES9_SC_SE_Li256ELb1ELb1ELb1ELb0EEENS1_36VarlenDynamicPersistentTileSchedulerILi64ELi64ELi256ELi128ELb1ELb1ELb1ELb0ELb1ELb1EEEEEEEEEvNT_6ParamsE,@"STO_CUDA_ENTRY STV_DEFAULT"
_ZN7cutlass13device_kernelIN5flash11enable_sm90INS1_16FlashAttnFwdSm90INS1_25CollectiveMainloopFwdSm90ILi2EN4cute5tupleIJNS5_1CILi1EEES8_S8_EEENS6_IJNS7_ILi64EEESA_SA_EEELi512ENS_10bfloat16_tEfNS_4arch4Sm90ELb0ELb0ELb0ELb1ELb0ELb0ELb0ELb0ELb0ELb1ELb1ELb0EEENS1_21CollectiveEpilogueFwdINS6_IJSA_NS7_ILi512EEESA_EEES9_SC_SE_Li256ELb1ELb1ELb1ELb0EEENS1_36VarlenDynamicPersistentTileSchedulerILi64ELi64ELi256ELi128ELb1ELb1ELb1ELb0ELb1ELb1EEEEEEEEEvNT_6ParamsE:
[----:B------:R-:W-:Y:S01]  /*0000*/  LDC R1, c[0x0][0x37c] ;  /* 0x0000df00ff017b82 */ /* 0x000fe20000000800 */
[----:B------:R-:W-:Y:S05]  /*0010*/  EXIT ;  /* 0x000000000000794d */ /* 0x000fea0003800000 */
.L_x_2:
        /* <DEDUP_REMOVED lines=14> */
.L_x_20:


//--------------------- .text._ZN7cutlass13device_kernelIN5flash11enable_sm90INS1_16FlashAttnFwdSm90INS1_25CollectiveMainloopFwdSm90ILi2EN4cute5tupleIJNS5_1CILi1EEES8_S8_EEENS6_IJNS7_ILi64EEESA_SA_EEELi512ENS_10bfloat16_tEfNS_4arch4Sm90ELb0ELb0ELb0ELb1ELb0ELb1ELb0ELb0ELb0ELb1ELb1ELb0EEENS1_21CollectiveEpilogueFwdINS6_IJSA_NS7_ILi512EEESA_EEES9_SC_SE_Li256ELb1ELb1ELb1ELb0EEENS1_36VarlenDynamicPersistentTileSchedulerILi64ELi64ELi256ELi128ELb1ELb1ELb1ELb0ELb1ELb1EEEEEEEEEvNT_6ParamsE --------------------------
	.section	.text._ZN7cutlass13device_kernelIN5flash11enable_sm90INS1_16FlashAttnFwdSm90INS1_25CollectiveMainloopFwdSm90ILi2EN4cute5tupleIJNS5_1CILi1EEES8_S8_EEENS6_IJNS7_ILi64EEESA_SA_EEELi512ENS_10bfloat16_tEfNS_4arch4Sm90ELb0ELb0ELb0ELb1ELb0ELb1ELb0ELb0ELb0ELb1ELb1ELb0EEENS1_21CollectiveEpilogueFwdINS6_IJSA_NS7_ILi512EEESA_EEES9_SC_SE_Li256ELb1ELb1ELb1ELb0EEENS1_36VarlenDynamicPersistentTileSchedulerILi64ELi64ELi256ELi128ELb1ELb1ELb1ELb0ELb1ELb1EEEEEEEEEvNT_6ParamsE,"ax",@progbits
	.align	128
.text._ZN7cutlass13device_kernelIN5flash11enable_sm90INS1_16FlashAttnFwdSm90INS1_25CollectiveMainloopFwdSm90ILi2EN4cute5tupleIJNS5_1CILi1EEES8_S8_EEENS6_IJNS7_ILi64EEESA_SA_EEELi512ENS_10bfloat16_tEfNS_4arch4Sm90ELb0ELb0ELb0ELb1ELb0ELb1ELb0ELb0ELb0ELb1ELb1ELb0EEENS1_21CollectiveEpilogueFwdINS6_IJSA_NS7_ILi512EEESA_EEES9_SC_SE_Li256ELb1ELb1ELb1ELb0EEENS1_36VarlenDynamicPersistentTileSchedulerILi64ELi64ELi256ELi128ELb1ELb1ELb1ELb0ELb1ELb1EEEEEEEEEvNT_6ParamsE:
        .type           _ZN7cutlass13device_kernelIN5flash11enable_sm90INS1_16FlashAttnFwdSm90INS1_25CollectiveMainloopFwdSm90ILi2EN4cute5tupleIJNS5_1CILi1EEES8_S8_EEENS6_IJNS7_ILi64EEESA_SA_EEELi512ENS_10bfloat16_tEfNS_4arch4Sm90ELb0ELb0ELb0ELb1ELb0ELb1ELb0ELb0ELb0ELb1ELb1ELb0EEENS1_21CollectiveEpilogueFwdINS6_IJSA_NS7_ILi512EEESA_EEES9_SC_SE_Li256ELb1ELb1ELb1ELb0EEENS1_36VarlenDynamicPersistentTileSchedulerILi64ELi64ELi256ELi128ELb1ELb1ELb1ELb0ELb1ELb1EEEEEEEEEvNT_6ParamsE,@function
        .size           _ZN7cutlass13device_kernelIN5flash11enable_sm90INS1_16FlashAttnFwdSm90INS1_25CollectiveMainloopFwdSm90ILi2EN4cute5tupleIJNS5_1CILi1EEES8_S8_EEENS6_IJNS7_ILi64EEESA_SA_EEELi512ENS_10bfloat16_tEfNS_4arch4Sm90ELb0ELb0ELb0ELb1ELb0ELb1ELb0ELb0ELb0ELb1ELb1ELb0EEENS1_21CollectiveEpilogueFwdINS6_IJSA_NS7_ILi512EEESA_EEES9_SC_SE_Li256ELb1ELb1ELb1ELb0EEENS1_36VarlenDynamicPersistentTileSchedulerILi64ELi64ELi256ELi128ELb1ELb1ELb1ELb0ELb1ELb1EEEEEEEEEvNT_6ParamsE,(.L_x_21 - _ZN7cutlass13device_kernelIN5flash11enable_sm90INS1_16FlashAttnFwdSm90INS1_25CollectiveMainloopFwdSm90ILi2EN4cute5tupleIJNS5_1CILi1EEES8_S8_EEENS6_IJNS7_ILi64EEESA_SA_EEELi512ENS_10bfloat16_tEfNS_4arch4Sm90ELb0ELb0ELb0ELb1ELb0ELb1ELb0ELb0ELb0ELb1ELb1ELb0EEENS1_21CollectiveEpilogueFwdINS6_IJSA_NS7_ILi512EEESA_EEES9_SC_SE_Li256ELb1ELb1ELb1ELb0EEENS1_36VarlenDynamicPersistentTileSchedulerILi64ELi64ELi256ELi128ELb1ELb1ELb1ELb0ELb1ELb1EEEEEEEEEvNT_6ParamsE)
        .other          _ZN7cutlass13device_kernelIN5flash11enable_sm90INS1_16FlashAttnFwdSm90INS1_25CollectiveMainloopFwdSm90ILi2EN4cute5tupleIJNS5_1CILi1EEES8_S8_EEENS6_IJNS7_ILi64EEESA_SA_EEELi512ENS_10bfloat16_tEfNS_4arch4Sm90ELb0ELb0ELb0ELb1ELb0ELb1ELb0ELb0ELb0ELb1ELb1ELb0EEENS1_21CollectiveEpilogueFwdINS6_IJSA_NS7_ILi512EEESA_EEES9_SC_SE_Li256ELb1ELb1ELb1ELb0EEENS1_36VarlenDynamicPersistentTileSchedulerILi64ELi64ELi256ELi128ELb1ELb1ELb1ELb0ELb1ELb1EEEEEEEEEvNT_6ParamsE,@"STO_CUDA_ENTRY STV_DEFAULT"
_ZN7cutlass13device_kernelIN5flash11enable_sm90INS1_16FlashAttnFwdSm90INS1_25CollectiveMainloopFwdSm90ILi2EN4cute5tupleIJNS5_1CILi1EEES8_S8_EEENS6_IJNS7_ILi64EEESA_SA_EEELi512ENS_10bfloat16_tEfNS_4arch4Sm90ELb0ELb0ELb0ELb1ELb0ELb1ELb0ELb0ELb0ELb1ELb1ELb0EEENS1_21CollectiveEpilogueFwdINS6_IJSA_NS7_ILi512EEESA_EEES9_SC_SE_Li256ELb1ELb1ELb1ELb0EEENS1_36VarlenDynamicPersistentTileSchedulerILi64ELi64ELi256ELi128ELb1ELb1ELb1ELb0ELb1ELb1EEEEEEEEEvNT_6ParamsE:
[----:B------:R-:W-:Y:S01]  /*0000*/  LDC R1, c[0x0][0x37c] ;  /* 0x0000df00ff017b82 */ /* 0x000fe20000000800 */
[----:B------:R-:W-:Y:S05]  /*0010*/  EXIT ;  /* 0x000000000000794d */ /* 0x000fea0003800000 */
.L_x_3:
        /* <DEDUP_REMOVED lines=14> */
.L_x_21:


//--------------------- .text._ZN7cutlass13device_kernelIN5flash11enable_sm90INS1_16FlashAttnFwdSm90INS1_25CollectiveMainloopFwdSm90ILi2EN4cute5tupleIJNS5_1CILi1EEES8_S8_EEENS6_IJNS7_ILi64EEESA_SA_EEELi512ENS_10bfloat16_tEfNS_4arch4Sm90ELb0ELb0ELb0ELb1ELb0ELb0ELb1ELb0ELb0ELb1ELb1ELb0EEENS1_21CollectiveEpilogueFwdINS6_IJSA_NS7_ILi512EEESA_EEES9_SC_SE_Li256ELb1ELb1ELb1ELb0EEENS1_36VarlenDynamicPersistentTileSchedulerILi64ELi64ELi256ELi128ELb1ELb1ELb1ELb0ELb1ELb1EEEEEEEEEvNT_6ParamsE --------------------------
	.section	.text._ZN7cutlass13device_kernelIN5flash11enable_sm90INS1_16FlashAttnFwdSm90INS1_25CollectiveMainloopFwdSm90ILi2EN4cute5tupleIJNS5_1CILi1EEES8_S8_EEENS6_IJNS7_ILi64EEESA_SA_EEELi512ENS_10bfloat16_tEfNS_4arch4Sm90ELb0ELb0ELb0ELb1ELb0ELb0ELb1ELb0ELb0ELb1ELb1ELb0EEENS1_21CollectiveEpilogueFwdINS6_IJSA_NS7_ILi512EEESA_EEES9_SC_SE_Li256ELb1ELb1ELb1ELb0EEENS1_36VarlenDynamicPersistentTileSchedulerILi64ELi64ELi256ELi128ELb1ELb1ELb1ELb0ELb1ELb1EEEEEEEEEvNT_6ParamsE,"ax",@progbits
	.align	128
.text._ZN7cutlass13device_kernelIN5flash11enable_sm90INS1_16FlashAttnFwdSm90INS1_25CollectiveMainloopFwdSm90ILi2EN4cute5tupleIJNS5_1CILi1EEES8_S8_EEENS6_IJNS7_ILi64EEESA_SA_EEELi512ENS_10bfloat16_tEfNS_4arch4Sm90ELb0ELb0ELb0ELb1ELb0ELb0ELb1ELb0ELb0ELb1ELb1ELb0EEENS1_21CollectiveEpilogueFwdINS6_IJSA_NS7_ILi512EEESA_EEES9_SC_SE_Li256ELb1ELb1ELb1ELb0EEENS1_36VarlenDynamicPersistentTileSchedulerILi64ELi64ELi256ELi128ELb1ELb1ELb1ELb0ELb1ELb1EEEEEEEEEvNT_6ParamsE:
        .type           _ZN7cutlass13device_kernelIN5flash11enable_sm90INS1_16FlashAttnFwdSm90INS1_25CollectiveMainloopFwdSm90ILi2EN4cute5tupleIJNS5_1CILi1EEES8_S8_EEENS6_IJNS7_ILi64EEESA_SA_EEELi512ENS_10bfloat16_tEfNS_4arch4Sm90ELb0ELb0ELb0ELb1ELb0ELb0ELb1ELb0ELb0ELb1ELb1ELb0EEENS1_21CollectiveEpilogueFwdINS6_IJSA_NS7_ILi512EEESA_EEES9_SC_SE_Li256ELb1ELb1ELb1ELb0EEENS1_36VarlenDynamicPersistentTileSchedulerILi64ELi64ELi256ELi128ELb1ELb1ELb1ELb0ELb1ELb1EEEEEEEEEvNT_6ParamsE,@function
        .size           _ZN7cutlass13device_kernelIN5flash11enable_sm90INS1_16FlashAttnFwdSm90INS1_25CollectiveMainloopFwdSm90ILi2EN4cute5tupleIJNS5_1CILi1EEES8_S8_EEENS6_IJNS7_ILi64EEESA_SA_EEELi512ENS_10bfloat16_tEfNS_4arch4Sm90ELb0ELb0ELb0ELb1ELb0ELb0ELb1ELb0ELb0ELb1ELb1ELb0EEENS1_21CollectiveEpilogueFwdINS6_IJSA_NS7_ILi512EEESA_EEES9_SC_SE_Li256ELb1ELb1ELb1ELb0EEENS1_36VarlenDynamicPersistentTileSchedulerILi64ELi64ELi256ELi128ELb1ELb1ELb1ELb0ELb1ELb1EEEEEEEEEvNT_6ParamsE,(.L_x_22 - _ZN7cutlass13device_kernelIN5flash11enable_sm90INS1_16FlashAttnFwdSm90INS1_25CollectiveMainloopFwdSm90ILi2EN4cute5tupleIJNS5_1CILi1EEES8_S8_EEENS6_IJNS7_ILi64EEESA_SA_EEELi512ENS_10bfloat16_tEfNS_4arch4Sm90ELb0ELb0ELb0ELb1ELb0ELb0ELb1ELb0ELb0ELb1ELb1ELb0EEENS1_21CollectiveEpilogueFwdINS6_IJSA_NS7_ILi512EEESA_EEES9_SC_SE_Li256ELb1ELb1ELb1ELb0EEENS1_36VarlenDynamicPersistentTileSchedulerILi64ELi64ELi256ELi128ELb1ELb1ELb1ELb0ELb1ELb1EEEEEEEEEvNT_6ParamsE)
        .other          _ZN7cutlass13device_kernelIN5flash11enable_sm90INS1_16FlashAttnFwdSm90INS1_25CollectiveMainloopFwdSm90ILi2EN4cute5tupleIJNS5_1CILi1EEES8_S8_EEENS6_IJNS7_ILi64EEESA_SA_EEELi512ENS_10bfloat16_tEfNS_4arch4Sm90ELb0ELb0ELb0ELb1ELb0ELb0ELb1ELb0ELb0ELb1ELb1ELb0EEENS1_21CollectiveEpilogueFwdINS6_IJSA_NS7_ILi512EEESA_EEES9_SC_SE_Li256ELb1ELb1ELb1ELb0EEENS1_36VarlenDynamicPersistentTileSchedulerILi64ELi64ELi256ELi128ELb1ELb1ELb1ELb0ELb1ELb1EEEEEEEEEvNT_6ParamsE,@"STO_CUDA_ENTRY STV_DEFAULT"
_ZN7cutlass13device_kernelIN5flash11enable_sm90INS1_16FlashAttnFwdSm90INS1_25CollectiveMainloopFwdSm90ILi2EN4cute5tupleIJNS5_1CILi1EEES8_S8_EEENS6_IJNS7_ILi64EEESA_SA_EEELi512ENS_10bfloat16_tEfNS_4arch4Sm90ELb0ELb0ELb0ELb1ELb0ELb0ELb1ELb0ELb0ELb1ELb1ELb0EEENS1_21CollectiveEpilogueFwdINS6_IJSA_NS7_ILi512EEESA_EEES9_SC_SE_Li256ELb1ELb1ELb1ELb0EEENS1_36VarlenDynamicPersistentTileSchedulerILi64ELi64ELi256ELi128ELb1ELb1ELb1ELb0ELb1ELb1EEEEEEEEEvNT_6ParamsE:
[----:B------:R-:W-:Y:S01]  /*0000*/  LDC R1, c[0x0][0x37c] ;  /* 0x0000df00ff017b82 */ /* 0x000fe20000000800 */
[----:B------:R-:W-:Y:S05]  /*0010*/  EXIT ;  /* 0x000000000000794d */ /* 0x000fea0003800000 */
.L_x_4:
        /* <DEDUP_REMOVED lines=14> */
.L_x_22:


//--------------------- .text._ZN7cutlass13device_kernelIN5flash11enable_sm90INS1_16FlashAttnFwdSm90INS1_25CollectiveMainloopFwdSm90ILi2EN4cute5tupleIJNS5_1CILi1EEES8_S8_EEENS6_IJNS7_ILi64EEESA_SA_EEELi512ENS_10bfloat16_tEfNS_4arch4Sm90ELb0ELb0ELb0ELb1ELb0ELb1ELb1ELb0ELb0ELb1ELb1ELb0EEENS1_21CollectiveEpilogueFwdINS6_IJSA_NS7_ILi512EEESA_EEES9_SC_SE_Li256ELb1ELb1ELb1ELb0EEENS1_36VarlenDynamicPersistentTileSchedulerILi64ELi64ELi256ELi128ELb1ELb1ELb1ELb0ELb1ELb1EEEEEEEEEvNT_6ParamsE --------------------------
	.section	.text._ZN7cutlass13device_kernelIN5flash11enable_sm90INS1_16FlashAttnFwdSm90INS1_25CollectiveMainloopFwdSm90ILi2EN4cute5tupleIJNS5_1CILi1EEES8_S8_EEENS6_IJNS7_ILi64EEESA_SA_EEELi512ENS_10bfloat16_tEfNS_4arch4Sm90ELb0ELb0ELb0ELb1ELb0ELb1ELb1ELb0ELb0ELb1ELb1ELb0EEENS1_21CollectiveEpilogueFwdINS6_IJSA_NS7_ILi512EEESA_EEES9_SC_SE_Li256ELb1ELb1ELb1ELb0EEENS1_36VarlenDynamicPersistentTileSchedulerILi64ELi64ELi256ELi128ELb1ELb1ELb1ELb0ELb1ELb1EEEEEEEEEvNT_6ParamsE,"ax",@progbits
	.align	128
.text._ZN7cutlass13device_kernelIN5flash11enable_sm90INS1_16FlashAttnFwdSm90INS1_25CollectiveMainloopFwdSm90ILi2EN4cute5tupleIJNS5_1CILi1EEES8_S8_EEENS6_IJNS7_ILi64EEESA_SA_EEELi512ENS_10bfloat16_tEfNS_4arch4Sm90ELb0ELb0ELb0ELb1ELb0ELb1ELb1ELb0ELb0ELb1ELb1ELb0EEENS1_21CollectiveEpilogueFwdINS6_IJSA_NS7_ILi512EEESA_EEES9_SC_SE_Li256ELb1ELb1ELb1ELb0EEENS1_36VarlenDynamicPersistentTileSchedulerILi64ELi64ELi256ELi128ELb1ELb1ELb1ELb0ELb1ELb1EEEEEEEEEvNT_6ParamsE:
        .type           _ZN7cutlass13device_kernelIN5flash11enable_sm90INS1_16FlashAttnFwdSm90INS1_25CollectiveMainloopFwdSm90ILi2EN4cute5tupleIJNS5_1CILi1EEES8_S8_EEENS6_IJNS7_ILi64EEESA_SA_EEELi512ENS_10bfloat16_tEfNS_4arch4Sm90ELb0ELb0ELb0ELb1ELb0ELb1ELb1ELb0ELb0ELb1ELb1ELb0EEENS1_21CollectiveEpilogueFwdINS6_IJSA_NS7_ILi512EEESA_EEES9_SC_SE_Li256ELb1ELb1ELb1ELb0EEENS1_36VarlenDynamicPersistentTileSchedulerILi64ELi64ELi256ELi128ELb1ELb1ELb1ELb0ELb1ELb1EEEEEEEEEvNT_6ParamsE,@function
        .size           _ZN7cutlass13device_kernelIN5flash11enable_sm90INS1_16FlashAttnFwdSm90INS1_25CollectiveMainloopFwdSm90ILi2EN4cute5tupleIJNS5_1CILi1EEES8_S8_EEENS6_IJNS7_ILi64EEESA_SA_EEELi512ENS_10bfloat16_tEfNS_4arch4Sm90ELb0ELb0ELb0ELb1ELb0ELb1ELb1ELb0ELb0ELb1ELb1ELb0EEENS1_21CollectiveEpilogueFwdINS6_IJSA_NS7_ILi512EEESA_EEES9_SC_SE_Li256ELb1ELb1ELb1ELb0EEENS1_36VarlenDynamicPersistentTileSchedulerILi64ELi64ELi256ELi128ELb1ELb1ELb1ELb0ELb1ELb1EEEEEEEEEvNT_6ParamsE,(.L_x_23 - _ZN7cutlass13device_kernelIN5flash11enable_sm90INS1_16FlashAttnFwdSm90INS1_25CollectiveMainloopFwdSm90ILi2EN4cute5tupleIJNS5_1CILi1EEES8_S8_EEENS6_IJNS7_ILi64EEESA_SA_EEELi512ENS_10bfloat16_tEfNS_4arch4Sm90ELb0ELb0ELb0ELb1ELb0ELb1ELb1ELb0ELb0ELb1ELb1ELb0EEENS1_21CollectiveEpilogueFwdINS6_IJSA_NS7_ILi512EEESA_EEES9_SC_SE_Li256ELb1ELb1ELb1ELb0EEENS1_36VarlenDynamicPersistentTileSchedulerILi64ELi64ELi256ELi128ELb1ELb1ELb1ELb0ELb1ELb1EEEEEEEEEvNT_6ParamsE)
        .other          _ZN7cutlass13device_kernelIN5flash11enable_sm90INS1_16FlashAttnFwdSm90INS1_25CollectiveMainloopFwdSm90ILi2EN4cute5tupleIJNS5_1CILi1EEES8_S8_EEENS6_IJNS7_ILi64EEESA_SA_EEELi512ENS_10bfloat16_tEfNS_4arch4Sm90ELb0ELb0ELb0ELb1ELb0ELb1ELb1ELb0ELb0ELb1ELb1ELb0EEENS1_21CollectiveEpilogueFwdINS6_IJSA_NS7_ILi512EEESA_EEES9_SC_SE_Li256ELb1ELb1ELb1ELb0EEENS1_36VarlenDynamicPersistentTileSchedulerILi64ELi64ELi256ELi128ELb1ELb1ELb1ELb0ELb1ELb1EEEEEEEEEvNT_6ParamsE,@"STO_CUDA_ENTRY STV_DEFAULT"
_ZN7cutlass13device_kernelIN5flash11enable_sm90INS1_16FlashAttnFwdSm90INS1_25CollectiveMainloopFwdSm90ILi2EN4cute5tupleIJNS5_1CILi1EEES8_S8_EEENS6_IJNS7_ILi64EEESA_SA_EEELi512ENS_10bfloat16_tEfNS_4arch4Sm90ELb0ELb0ELb0ELb1ELb0ELb1ELb1ELb0ELb0ELb1ELb1ELb0EEENS1_21CollectiveEpilogueFwdINS6_IJSA_NS7_ILi512EEESA_EEES9_SC_SE_Li256ELb1ELb1ELb1ELb0EEENS1_36VarlenDynamicPersistentTileSchedulerILi64ELi64ELi256ELi128ELb1ELb1ELb1ELb0ELb1ELb1EEEEEEEEEvNT_6ParamsE:
[----:B------:R-:W-:Y:S01]  /*0000*/  LDC R1, c[0x0][0x37c] ;  /* 0x0000df00ff017b82 */ /* 0x000fe20000000800 */
[----:B------:R-:W-:Y:S05]  /*0010*/  EXIT ;  /* 0x000000000000794d */ /* 0x000fea0003800000 */
.L_x_5:
        /* <DEDUP_REMOVED lines=14> */
.L_x_23:


//--------------------- .text._ZN7cutlass13device_kernelIN5flash11enable_sm90INS1_16FlashAttnFwdSm90INS1_25CollectiveMainloopFwdSm90ILi2EN4cute5tupleIJNS5_1CILi1EEES8_S8_EEENS6_IJNS7_ILi64EEESA_SA_EEELi512ENS_10bfloat16_tEfNS_4arch4Sm90ELb0ELb1ELb0ELb0ELb0ELb0ELb0ELb0ELb0ELb1ELb1ELb0EEENS1_21CollectiveEpilogueFwdINS6_IJSA_NS7_ILi512EEESA_EEES9_SC_SE_Li256ELb0ELb1ELb1ELb0EEENS1_19SingleTileSchedulerILb0ELb1ELb1ELi64EEEEEEEEEvNT_6ParamsE --------------------------
	.section	.text._ZN7cutlass13device_kernelIN5flash11enable_sm90INS1_16FlashAttnFwdSm90INS1_25CollectiveMainloopFwdSm90ILi2EN4cute5tupleIJNS5_1CILi1EEES8_S8_EEENS6_IJNS7_ILi64EEESA_SA_EEELi512ENS_10bfloat16_tEfNS_4arch4Sm90ELb0ELb1ELb0ELb0ELb0ELb0ELb0ELb0ELb0ELb1ELb1ELb0EEENS1_21CollectiveEpilogueFwdINS6_IJSA_NS7_ILi512EEESA_EEES9_SC_SE_Li256ELb0ELb1ELb1ELb0EEENS1_19SingleTileSchedulerILb0ELb1ELb1ELi64EEEEEEEEEvNT_6ParamsE,"ax",@progbits
	.align	128
.text._ZN7cutlass13device_kernelIN5flash11enable_sm90INS1_16FlashAttnFwdSm90INS1_25CollectiveMainloopFwdSm90ILi2EN4cute5tupleIJNS5_1CILi1EEES8_S8_EEENS6_IJNS7_ILi64EEESA_SA_EEELi512ENS_10bfloat16_tEfNS_4arch4Sm90ELb0ELb1ELb0ELb0ELb0ELb0ELb0ELb0ELb0ELb1ELb1ELb0EEENS1_21CollectiveEpilogueFwdINS6_IJSA_NS7_ILi512EEESA_EEES9_SC_SE_Li256ELb0ELb1ELb1ELb0EEENS1_19SingleTileSchedulerILb0ELb1ELb1ELi64EEEEEEEEEvNT_6ParamsE:
        .type           _ZN7cutlass13device_kernelIN5flash11enable_sm90INS1_16FlashAttnFwdSm90INS1_25CollectiveMainloopFwdSm90ILi2EN4cute5tupleIJNS5_1CILi1EEES8_S8_EEENS6_IJNS7_ILi64EEESA_SA_EEELi512ENS_10bfloat16_tEfNS_4arch4Sm90ELb0ELb1ELb0ELb0ELb0ELb0ELb0ELb0ELb0ELb1ELb1ELb0EEENS1_21CollectiveEpilogueFwdINS6_IJSA_NS7_ILi512EEESA_EEES9_SC_SE_Li256ELb0ELb1ELb1ELb0EEENS1_19SingleTileSchedulerILb0ELb1ELb1ELi64EEEEEEEEEvNT_6ParamsE,@function
        .size           _ZN7cutlass13device_kernelIN5flash11enable_sm90INS1_16FlashAttnFwdSm90INS1_25CollectiveMainloopFwdSm90ILi2EN4cute5tupleIJNS5_1CILi1EEES8_S8_EEENS6_IJNS7_ILi64EEESA_SA_EEELi512ENS_10bfloat16_tEfNS_4arch4Sm90ELb0ELb1ELb0ELb0ELb0ELb0ELb0ELb0ELb0ELb1ELb1ELb0EEENS1_21CollectiveEpilogueFwdINS6_IJSA_NS7_ILi512EEESA_EEES9_SC_SE_Li256ELb0ELb1ELb1ELb0EEENS1_19SingleTileSchedulerILb0ELb1ELb1ELi64EEEEEEEEEvNT_6ParamsE,(.L_x_24 - _ZN7cutlass13device_kernelIN5flash11enable_sm90INS1_16FlashAttnFwdSm90INS1_25CollectiveMainloopFwdSm90ILi2EN4cute5tupleIJNS5_1CILi1EEES8_S8_EEENS6_IJNS7_ILi64EEESA_SA_EEELi512ENS_10bfloat16_tEfNS_4arch4Sm90ELb0ELb1ELb0ELb0ELb0ELb0ELb0ELb0ELb0ELb1ELb1ELb0EEENS1_21CollectiveEpilogueFwdINS6_IJSA_NS7_ILi512EEESA_EEES9_SC_SE_Li256ELb0ELb1ELb1ELb0EEENS1_19SingleTileSchedulerILb0ELb1ELb1ELi64EEEEEEEEEvNT_6ParamsE)
        .other          _ZN7cutlass13device_kernelIN5flash11enable_sm90INS1_16FlashAttnFwdSm90INS1_25CollectiveMainloopFwdSm90ILi2EN4cute5tupleIJNS5_1CILi1EEES8_S8_EEENS6_IJNS7_ILi64EEESA_SA_EEELi512ENS_10bfloat16_tEfNS_4arch4Sm90ELb0ELb1ELb0ELb0ELb0ELb0ELb0ELb0ELb0ELb1ELb1ELb0EEENS1_21CollectiveEpilogueFwdINS6_IJSA_NS7_ILi512EEESA_EEES9_SC_SE_Li256ELb0ELb1ELb1ELb0EEENS1_19SingleTileSchedulerILb0ELb1ELb1ELi64EEEEEEEEEvNT_6ParamsE,@"STO_CUDA_ENTRY STV_DEFAULT"
_ZN7cutlass13device_kernelIN5flash11enable_sm90INS1_16FlashAttnFwdSm90INS1_25CollectiveMainloopFwdSm90ILi2EN4cute5tupleIJNS5_1CILi1EEES8_S8_EEENS6_IJNS7_ILi64EEESA_SA_EEELi512ENS_10bfloat16_tEfNS_4arch4Sm90ELb0ELb1ELb0ELb0ELb0ELb0ELb0ELb0ELb0ELb1ELb1ELb0EEENS1_21CollectiveEpilogueFwdINS6_IJSA_NS7_ILi512EEESA_EEES9_SC_SE_Li256ELb0ELb1ELb1ELb0EEENS1_19SingleTileSchedulerILb0ELb1ELb1ELi64EEEEEEEEEvNT_6ParamsE:
[----:B------:R-:W-:Y:S01]  /*0000*/  LDC R1, c[0x0][0x37c] ;  /* 0x0000df00ff017b82 */ /* 0x000fe20000000800 */
[----:B------:R-:W-:Y:S05]  /*0010*/  EXIT ;  /* 0x000000000000794d */ /* 0x000fea0003800000 */
.L_x_6:
        /* <DEDUP_REMOVED lines=14> */
.L_x_24:


//--------------------- .text._ZN7cutlass13device_kernelIN5flash11enable_sm90INS1_16FlashAttnFwdSm90INS1_25CollectiveMainloopFwdSm90ILi2EN4cute5tupleIJNS5_1CILi1EEES8_S8_EEENS6_IJNS7_ILi64EEESA_SA_EEELi512ENS_10bfloat16_tEfNS_4arch4Sm90ELb0ELb1ELb0ELb0ELb0ELb0ELb1ELb0ELb0ELb1ELb1ELb0EEENS1_21CollectiveEpilogueFwdINS6_IJSA_NS7_ILi512EEESA_EEES9_SC_SE_Li256ELb0ELb1ELb1ELb0EEENS1_19SingleTileSchedulerILb0ELb1ELb1ELi64EEEEEEEEEvNT_6ParamsE --------------------------
	.section	.text._ZN7cutlass13device_kernelIN5flash11enable_sm90INS1_16FlashAttnFwdSm90INS1_25CollectiveMainloopFwdSm90ILi2EN4cute5tupleIJNS5_1CILi1EEES8_S8_EEENS6_IJNS7_ILi64EEESA_SA_EEELi512ENS_10bfloat16_tEfNS_4arch4Sm90ELb0ELb1ELb0ELb0ELb0ELb0ELb1ELb0ELb0ELb1ELb1ELb0EEENS1_21CollectiveEpilogueFwdINS6_IJSA_NS7_ILi512EEESA_EEES9_SC_SE_Li256ELb0ELb1ELb1ELb0EEENS1_19SingleTileSchedulerILb0ELb1ELb1ELi64EEEEEEEEEvNT_6ParamsE,"ax",@progbits
	.align	128
.text._ZN7cutlass13device_kernelIN5flash11enable_sm90INS1_16FlashAttnFwdSm90INS1_25CollectiveMainloopFwdSm90ILi2EN4cute5tupleIJNS5_1CILi1EEES8_S8_EEENS6_IJNS7_ILi64EEESA_SA_EEELi512ENS_10bfloat16_tEfNS_4arch4Sm90ELb0ELb1ELb0ELb0ELb0ELb0ELb1ELb0ELb0ELb1ELb1ELb0EEENS1_21CollectiveEpilogueFwdINS6_IJSA_NS7_ILi512EEESA_EEES9_SC_SE_Li256ELb0ELb1ELb1ELb0EEENS1_19SingleTileSchedulerILb0ELb1ELb1ELi64EEEEEEEEEvNT_6ParamsE:
        .type           _ZN7cutlass13device_kernelIN5flash11enable_sm90INS1_16FlashAttnFwdSm90INS1_25CollectiveMainloopFwdSm90ILi2EN4cute5tupleIJNS5_1CILi1EEES8_S8_EEENS6_IJNS7_ILi64EEESA_SA_EEELi512ENS_10bfloat16_tEfNS_4arch4Sm90ELb0ELb1ELb0ELb0ELb0ELb0ELb1ELb0ELb0ELb1ELb1ELb0EEENS1_21CollectiveEpilogueFwdINS6_IJSA_NS7_ILi512EEESA_EEES9_SC_SE_Li256ELb0ELb1ELb1ELb0EEENS1_19SingleTileSchedulerILb0ELb1ELb1ELi64EEEEEEEEEvNT_6ParamsE,@function
        .size           _ZN7cutlass13device_kernelIN5flash11enable_sm90INS1_16FlashAttnFwdSm90INS1_25CollectiveMainloopFwdSm90ILi2EN4cute5tupleIJNS5_1CILi1EEES8_S8_EEENS6_IJNS7_ILi64EEESA_SA_EEELi512ENS_10bfloat16_tEfNS_4arch4Sm90ELb0ELb1ELb0ELb0ELb0ELb0ELb1ELb0ELb0ELb1ELb1ELb0EEENS1_21CollectiveEpilogueFwdINS6_IJSA_NS7_ILi512EEESA_EEES9_SC_SE_Li256ELb0ELb1ELb1ELb0EEENS1_19SingleTileSchedulerILb0ELb1ELb1ELi64EEEEEEEEEvNT_6ParamsE,(.L_x_25 - _ZN7cutlass13device_kernelIN5flash11enable_sm90INS1_16FlashAttnFwdSm90INS1_25CollectiveMainloopFwdSm90ILi2EN4cute5tupleIJNS5_1CILi1EEES8_S8_EEENS6_IJNS7_ILi64EEESA_SA_EEELi512ENS_10bfloat16_tEfNS_4arch4Sm90ELb0ELb1ELb0ELb0ELb0ELb0ELb1ELb0ELb0ELb1ELb1ELb0EEENS1_21CollectiveEpilogueFwdINS6_IJSA_NS7_ILi512EEESA_EEES9_SC_SE_Li256ELb0ELb1ELb1ELb0EEENS1_19SingleTileSchedulerILb0ELb1ELb1ELi64EEEEEEEEEvNT_6ParamsE)
        .other          _ZN7cutlass13device_kernelIN5flash11enable_sm90INS1_16FlashAttnFwdSm90INS1_25CollectiveMainloopFwdSm90ILi2EN4cute5tupleIJNS5_1CILi1EEES8_S8_EEENS6_IJNS7_ILi64EEESA_SA_EEELi512ENS_10bfloat16_tEfNS_4arch4Sm90ELb0ELb1ELb0ELb0ELb0ELb0ELb1ELb0ELb0ELb1ELb1ELb0EEENS1_21CollectiveEpilogueFwdINS6_IJSA_NS7_ILi512EEESA_EEES9_SC_SE_Li256ELb0ELb1ELb1ELb0EEENS1_19SingleTileSchedulerILb0ELb1ELb1ELi64EEEEEEEEEvNT_6ParamsE,@"STO_CUDA_ENTRY STV_DEFAULT"
_ZN7cutlass13device_kernelIN5flash11enable_sm90INS1_16FlashAttnFwdSm90INS1_25CollectiveMainloopFwdSm90ILi2EN4cute5tupleIJNS5_1CILi1EEES8_S8_EEENS6_IJNS7_ILi64EEESA_SA_EEELi512ENS_10bfloat16_tEfNS_4arch4Sm90ELb0ELb1ELb0ELb0ELb0ELb0ELb1ELb0ELb0ELb1ELb1ELb0EEENS1_21CollectiveEpilogueFwdINS6_IJSA_NS7_ILi512EEESA_EEES9_SC_SE_Li256ELb0ELb1ELb1ELb0EEENS1_19SingleTileSchedulerILb0ELb1ELb1ELi64EEEEEEEEEvNT_6ParamsE:
[----:B------:R-:W-:Y:S01]  /*0000*/  LDC R1, c[0x0][0x37c] ;  /* 0x0000df00ff017b82 */ /* 0x000fe20000000800 */
[----:B------:R-:W-:Y:S05]  /*0010*/  EXIT ;  /* 0x000000000000794d */ /* 0x000fea0003800000 */
.L_x_7:
        /* <DEDUP_REMOVED lines=14> */
.L_x_25:


//--------------------- .text._ZN7cutlass13device_kernelIN5flash11enable_sm90INS1_16FlashAttnFwdSm90INS1_25CollectiveMainloopFwdSm90ILi2EN4cute5tupleIJNS5_1CILi1EEES8_S8_EEENS6_IJNS7_ILi64EEESA_SA_EEELi512ENS_10bfloat16_tEfNS_4arch4Sm90ELb0ELb1ELb0ELb1ELb0ELb0ELb0ELb0ELb0ELb1ELb1ELb0EEENS1_21CollectiveEpilogueFwdINS6_IJSA_NS7_ILi512EEESA_EEES9_SC_SE_Li256ELb1ELb1ELb1ELb0EEENS1_36VarlenDynamicPersistentTileSchedulerILi64ELi64ELi256ELi128ELb1ELb1ELb1ELb1ELb0ELb1EEEEEEEEEvNT_6ParamsE --------------------------
	.section	.text._ZN7cutlass13device_kernelIN5flash11enable_sm90INS1_16FlashAttnFwdSm90INS1_25CollectiveMainloopFwdSm90ILi2EN4cute5tupleIJNS5_1CILi1EEES8_S8_EEENS6_IJNS7_ILi64EEESA_SA_EEELi512ENS_10bfloat16_tEfNS_4arch4Sm90ELb0ELb1ELb0ELb1ELb0ELb0ELb0ELb0ELb0ELb1ELb1ELb0EEENS1_21CollectiveEpilogueFwdINS6_IJSA_NS7_ILi512EEESA_EEES9_SC_SE_Li256ELb1ELb1ELb1ELb0EEENS1_36VarlenDynamicPersistentTileSchedulerILi64ELi64ELi256ELi128ELb1ELb1ELb1ELb1ELb0ELb1EEEEEEEEEvNT_6ParamsE,"ax",@progbits
	.align	128
.text._ZN7cutlass13device_kernelIN5flash11enable_sm90INS1_16FlashAttnFwdSm90INS1_25CollectiveMainloopFwdSm90ILi2EN4cute5tupleIJNS5_1CILi1EEES8_S8_EEENS6_IJNS7_ILi64EEESA_SA_EEELi512ENS_10bfloat16_tEfNS_4arch4Sm90ELb0ELb1ELb0ELb1ELb0ELb0ELb0ELb0ELb0ELb1ELb1ELb0EEENS1_21CollectiveEpilogueFwdINS6_IJSA_NS7_ILi512EEESA_EEES9_SC_SE_Li256ELb1ELb1ELb1ELb0EEENS1_36VarlenDynamicPersistentTileSchedulerILi64ELi64ELi256ELi128ELb1ELb1ELb1ELb1ELb0ELb1EEEEEEEEEvNT_6ParamsE:
        .type           _ZN7cutlass13device_kernelIN5flash11enable_sm90INS1_16FlashAttnFwdSm90INS1_25CollectiveMainloopFwdSm90ILi2EN4cute5tupleIJNS5_1CILi1EEES8_S8_EEENS6_IJNS7_ILi64EEESA_SA_EEELi512ENS_10bfloat16_tEfNS_4arch4Sm90ELb0ELb1ELb0ELb1ELb0ELb0ELb0ELb0ELb0ELb1ELb1ELb0EEENS1_21CollectiveEpilogueFwdINS6_IJSA_NS7_ILi512EEESA_EEES9_SC_SE_Li256ELb1ELb1ELb1ELb0EEENS1_36VarlenDynamicPersistentTileSchedulerILi64ELi64ELi256ELi128ELb1ELb1ELb1ELb1ELb0ELb1EEEEEEEEEvNT_6ParamsE,@function
        .size           _ZN7cutlass13device_kernelIN5flash11enable_sm90INS1_16FlashAttnFwdSm90INS1_25CollectiveMainloopFwdSm90ILi2EN4cute5tupleIJNS5_1CILi1EEES8_S8_EEENS6_IJNS7_ILi64EEESA_SA_EEELi512ENS_10bfloat16_tEfNS_4arch4Sm90ELb0ELb1ELb0ELb1ELb0ELb0ELb0ELb0ELb0ELb1ELb1ELb0EEENS1_21CollectiveEpilogueFwdINS6_IJSA_NS7_ILi512EEESA_EEES9_SC_SE_Li256ELb1ELb1ELb1ELb0EEENS1_36VarlenDynamicPersistentTileSchedulerILi64ELi64ELi256ELi128ELb1ELb1ELb1ELb1ELb0ELb1EEEEEEEEEvNT_6ParamsE,(.L_x_26 - _ZN7cutlass13device_kernelIN5flash11enable_sm90INS1_16FlashAttnFwdSm90INS1_25CollectiveMainloopFwdSm90ILi2EN4cute5tupleIJNS5_1CILi1EEES8_S8_EEENS6_IJNS7_ILi64EEESA_SA_EEELi512ENS_10bfloat16_tEfNS_4arch4Sm90ELb0ELb1ELb0ELb1ELb0ELb0ELb0ELb0ELb0ELb1ELb1ELb0EEENS1_21CollectiveEpilogueFwdINS6_IJSA_NS7_ILi512EEESA_EEES9_SC_SE_Li256ELb1ELb1ELb1ELb0EEENS1_36VarlenDynamicPersistentTileSchedulerILi64ELi64ELi256ELi128ELb1ELb1ELb1ELb1ELb0ELb1EEEEEEEEEvNT_6ParamsE)
        .other          _ZN7cutlass13device_kernelIN5flash11enable_sm90INS1_16FlashAttnFwdSm90INS1_25CollectiveMainloopFwdSm90ILi2EN4cute5tupleIJNS5_1CILi1EEES8_S8_EEENS6_IJNS7_ILi64EEESA_SA_EEELi512ENS_10bfloat16_tEfNS_4arch4Sm90ELb0ELb1ELb0ELb1ELb0ELb0ELb0ELb0ELb0ELb1ELb1ELb0EEENS1_21CollectiveEpilogueFwdINS6_IJSA_NS7_ILi512EEESA_EEES9_SC_SE_Li256ELb1ELb1ELb1ELb0EEENS1_36VarlenDynamicPersistentTileSchedulerILi64ELi64ELi256ELi128ELb1ELb1ELb1ELb1ELb0ELb1EEEEEEEEEvNT_6ParamsE,@"STO_CUDA_ENTRY STV_DEFAULT"
_ZN7cutlass13device_kernelIN5flash11enable_sm90INS1_16FlashAttnFwdSm90INS1_25CollectiveMainloopFwdSm90ILi2EN4cute5tupleIJNS5_1CILi1EEES8_S8_EEENS6_IJNS7_ILi64EEESA_SA_EEELi512ENS_10bfloat16_tEfNS_4arch4Sm90ELb0ELb1ELb0ELb1ELb0ELb0ELb0ELb0ELb0ELb1ELb1ELb0EEENS1_21CollectiveEpilogueFwdINS6_IJSA_NS7_ILi512EEESA_EEES9_SC_SE_Li256ELb1ELb1ELb1ELb0EEENS1_36VarlenDynamicPersistentTileSchedulerILi64ELi64ELi256ELi128ELb1ELb1ELb1ELb1ELb0ELb1EEEEEEEEEvNT_6ParamsE:
[----:B------:R-:W-:Y:S01]  /*0000*/  LDC R1, c[0x0][0x37c] ;  /* 0x0000df00ff017b82 */ /* 0x000fe20000000800 */
[----:B------:R-:W-:Y:S05]  /*0010*/  EXIT ;  /* 0x000000000000794d */ /* 0x000fea0003800000 */
.L_x_8:
        /* <DEDUP_REMOVED lines=14> */
.L_x_26:


//--------------------- .text._ZN7cutlass13device_kernelIN5flash11enable_sm90INS1_16FlashAttnFwdSm90INS1_25CollectiveMainloopFwdSm90ILi2EN4cute5tupleIJNS5_1CILi1EEES8_S8_EEENS6_IJNS7_ILi64EEESA_SA_EEELi512ENS_10bfloat16_tEfNS_4arch4Sm90ELb0ELb1ELb0ELb1ELb0ELb1ELb0ELb0ELb0ELb1ELb1ELb0EEENS1_21CollectiveEpilogueFwdINS6_IJSA_NS7_ILi512EEESA_EEES9_SC_SE_Li256ELb1ELb1ELb1ELb0EEENS1_36VarlenDynamicPersistentTileSchedulerILi64ELi64ELi256ELi128ELb1ELb1ELb1ELb1ELb0ELb1EEEEEEEEEvNT_6ParamsE --------------------------
	.section	.text._ZN7cutlass13device_kernelIN5flash11enable_sm90INS1_16FlashAttnFwdSm90INS1_25CollectiveMainloopFwdSm90ILi2EN4cute5tupleIJNS5_1CILi1EEES8_S8_EEENS6_IJNS7_ILi64EEESA_SA_EEELi512ENS_10bfloat16_tEfNS_4arch4Sm90ELb0ELb1ELb0ELb1ELb0ELb1ELb0ELb0ELb0ELb1ELb1ELb0EEENS1_21CollectiveEpilogueFwdINS6_IJSA_NS7_ILi512EEESA_EEES9_SC_SE_Li256ELb1ELb1ELb1ELb0EEENS1_36VarlenDynamicPersistentTileSchedulerILi64ELi64ELi256ELi128ELb1ELb1ELb1ELb1ELb0ELb1EEEEEEEEEvNT_6ParamsE,"ax",@progbits
	.align	128
.text._ZN7cutlass13device_kernelIN5flash11enable_sm90INS1_16FlashAttnFwdSm90INS1_25CollectiveMainloopFwdSm90ILi2EN4cute5tupleIJNS5_1CILi1EEES8_S8_EEENS6_IJNS7_ILi64EEESA_SA_EEELi512ENS_10bfloat16_tEfNS_4arch4Sm90ELb0ELb1ELb0ELb1ELb0ELb1ELb0ELb0ELb0ELb1ELb1ELb0EEENS1_21CollectiveEpilogueFwdINS6_IJSA_NS7_ILi512EEESA_EEES9_SC_SE_Li256ELb1ELb1ELb1ELb0EEENS1_36VarlenDynamicPersistentTileSchedulerILi64ELi64ELi256ELi128ELb1ELb1ELb1ELb1ELb0ELb1EEEEEEEEEvNT_6ParamsE:
        .type           _ZN7cutlass13device_kernelIN5flash11enable_sm90INS1_16FlashAttnFwdSm90INS1_25CollectiveMainloopFwdSm90ILi2EN4cute5tupleIJNS5_1CILi1EEES8_S8_EEENS6_IJNS7_ILi64EEESA_SA_EEELi512ENS_10bfloat16_tEfNS_4arch4Sm90ELb0ELb1ELb0ELb1ELb0ELb1ELb0ELb0ELb0ELb1ELb1ELb0EEENS1_21CollectiveEpilogueFwdINS6_IJSA_NS7_ILi512EEESA_EEES9_SC_SE_Li256ELb1ELb1ELb1ELb0EEENS1_36VarlenDynamicPersistentTileSchedulerILi64ELi64ELi256ELi128ELb1ELb1ELb1ELb1ELb0ELb1EEEEEEEEEvNT_6ParamsE,@function
        .size           _ZN7cutlass13device_kernelIN5flash11enable_sm90INS1_16FlashAttnFwdSm90INS1_25CollectiveMainloopFwdSm90ILi2EN4cute5tupleIJNS5_1CILi1EEES8_S8_EEENS6_IJNS7_ILi64EEESA_SA_EEELi512ENS_10bfloat16_tEfNS_4arch4Sm90ELb0ELb1ELb0ELb1ELb0ELb1ELb0ELb0ELb0ELb1ELb1ELb0EEENS1_21CollectiveEpilogueFwdINS6_IJSA_NS7_ILi512EEESA_EEES9_SC_SE_Li256ELb1ELb1ELb1ELb0EEENS1_36VarlenDynamicPersistentTileSchedulerILi64ELi64ELi256ELi128ELb1ELb1ELb1ELb1ELb0ELb1EEEEEEEEEvNT_6ParamsE,(.L_x_27 - _ZN7cutlass13device_kernelIN5flash11enable_sm90INS1_16FlashAttnFwdSm90INS1_25CollectiveMainloopFwdSm90ILi2EN4cute5tupleIJNS5_1CILi1EEES8_S8_EEENS6_IJNS7_ILi64EEESA_SA_EEELi512ENS_10bfloat16_tEfNS_4arch4Sm90ELb0ELb1ELb0ELb1ELb0ELb1ELb0ELb0ELb0ELb1ELb1ELb0EEENS1_21CollectiveEpilogueFwdINS6_IJSA_NS7_ILi512EEESA_EEES9_SC_SE_Li256ELb1ELb1ELb1ELb0EEENS1_36VarlenDynamicPersistentTileSchedulerILi64ELi64ELi256ELi128ELb1ELb1ELb1ELb1ELb0ELb1EEEEEEEEEvNT_6ParamsE)
        .other          _ZN7cutlass13device_kernelIN5flash11enable_sm90INS1_16FlashAttnFwdSm90INS1_25CollectiveMainloopFwdSm90ILi2EN4cute5tupleIJNS5_1CILi1EEES8_S8_EEENS6_IJNS7_ILi64EEESA_SA_EEELi512ENS_10bfloat16_tEfNS_4arch4Sm90ELb0ELb1ELb0ELb1ELb0ELb1ELb0ELb0ELb0ELb1ELb1ELb0EEENS1_21CollectiveEpilogueFwdINS6_IJSA_NS7_ILi512EEESA_EEES9_SC_SE_Li256ELb1ELb1ELb1ELb0EEENS1_36VarlenDynamicPersistentTileSchedulerILi64ELi64ELi256ELi128ELb1ELb1ELb1ELb1ELb0ELb1EEEEEEEEEvNT_6ParamsE,@"STO_CUDA_ENTRY STV_DEFAULT"
_ZN7cutlass13device_kernelIN5flash11enable_sm90INS1_16FlashAttnFwdSm90INS1_25CollectiveMainloopFwdSm90ILi2EN4cute5tupleIJNS5_1CILi1EEES8_S8_EEENS6_IJNS7_ILi64EEESA_SA_EEELi512ENS_10bfloat16_tEfNS_4arch4Sm90ELb0ELb1ELb0ELb1ELb0ELb1ELb0ELb0ELb0ELb1ELb1ELb0EEENS1_21CollectiveEpilogueFwdINS6_IJSA_NS7_ILi512EEESA_EEES9_SC_SE_Li256ELb1ELb1ELb1ELb0EEENS1_36VarlenDynamicPersistentTileSchedulerILi64ELi64ELi256ELi128ELb1ELb1ELb1ELb1ELb0ELb1EEEEEEEEEvNT_6ParamsE:
[----:B------:R-:W-:Y:S01]  /*0000*/  LDC R1, c[0x0][0x37c] ;  /* 0x0000df00ff017b82 */ /* 0x000fe20000000800 */
[----:B------:R-:W-:Y:S05]  /*0010*/  EXIT ;  /* 0x000000000000794d */ /* 0x000fea0003800000 */
.L_x_9:
        /* <DEDUP_REMOVED lines=14> */
.L_x_27:


//--------------------- .text._ZN7cutlass13device_kernelIN5flash11enable_sm90INS1_16FlashAttnFwdSm90INS1_25CollectiveMainloopFwdSm90ILi2EN4cute5tupleIJNS5_1CILi1EEES8_S8_EEENS6_IJNS7_ILi64EEESA_SA_EEELi512ENS_10bfloat16_tEfNS_4arch4Sm90ELb0ELb1ELb0ELb1ELb0ELb0ELb1ELb0ELb0ELb1ELb1ELb0EEENS1_21CollectiveEpilogueFwdINS6_IJSA_NS7_ILi512EEESA_EEES9_SC_SE_Li256ELb1ELb1ELb1ELb0EEENS1_36VarlenDynamicPersistentTileSchedulerILi64ELi64ELi256ELi128ELb1ELb1ELb1ELb1ELb0ELb1EEEEEEEEEvNT_6ParamsE --------------------------
	.section	.text._ZN7cutlass13device_kernelIN5flash11enable_sm90INS1_16FlashAttnFwdSm90INS1_25CollectiveMainloopFwdSm90ILi2EN4cute5tupleIJNS5_1CILi1EEES8_S8_EEENS6_IJNS7_ILi64EEESA_SA_EEELi512ENS_10bfloat16_tEfNS_4arch4Sm90ELb0ELb1ELb0ELb1ELb0ELb0ELb1ELb0ELb0ELb1ELb1ELb0EEENS1_21CollectiveEpilogueFwdINS6_IJSA_NS7_ILi512EEESA_EEES9_SC_SE_Li256ELb1ELb1ELb1ELb0EEENS1_36VarlenDynamicPersistentTileSchedulerILi64ELi64ELi256ELi128ELb1ELb1ELb1ELb1ELb0ELb1EEEEEEEEEvNT_6ParamsE,"ax",@progbits
	.align	128
.text._ZN7cutlass13device_kernelIN5flash11enable_sm90INS1_16FlashAttnFwdSm90INS1_25CollectiveMainloopFwdSm90ILi2EN4cute5tupleIJNS5_1CILi1EEES8_S8_EEENS6_IJNS7_ILi64EEESA_SA_EEELi512ENS_10bfloat16_tEfNS_4arch4Sm90ELb0ELb1ELb0ELb1ELb0ELb0ELb1ELb0ELb0ELb1ELb1ELb0EEENS1_21CollectiveEpilogueFwdINS6_IJSA_NS7_ILi512EEESA_EEES9_SC_SE_Li256ELb1ELb1ELb1ELb0EEENS1_36VarlenDynamicPersistentTileSchedulerILi64ELi64ELi256ELi128ELb1ELb1ELb1ELb1ELb0ELb1EEEEEEEEEvNT_6ParamsE:
        .type           _ZN7cutlass13device_kernelIN5flash11enable_sm90INS1_16FlashAttnFwdSm90INS1_25CollectiveMainloopFwdSm90ILi2EN4cute5tupleIJNS5_1CILi1EEES8_S8_EEENS6_IJNS7_ILi64EEESA_SA_EEELi512ENS_10bfloat16_tEfNS_4arch4Sm90ELb0ELb1ELb0ELb1ELb0ELb0ELb1ELb0ELb0ELb1ELb1ELb0EEENS1_21CollectiveEpilogueFwdINS6_IJSA_NS7_ILi512EEESA_EEES9_SC_SE_Li256ELb1ELb1ELb1ELb0EEENS1_36VarlenDynamicPersistentTileSchedulerILi64ELi64ELi256ELi128ELb1ELb1ELb1ELb1ELb0ELb1EEEEEEEEEvNT_6ParamsE,@function
        .size           _ZN7cutlass13device_kernelIN5flash11enable_sm90INS1_16FlashAttnFwdSm90INS1_25CollectiveMainloopFwdSm90ILi2EN4cute5tupleIJNS5_1CILi1EEES8_S8_EEENS6_IJNS7_ILi64EEESA_SA_EEELi512ENS_10bfloat16_tEfNS_4arch4Sm90ELb0ELb1ELb0ELb1ELb0ELb0ELb1ELb0ELb0ELb1ELb1ELb0EEENS1_21CollectiveEpilogueFwdINS6_IJSA_NS7_ILi512EEESA_EEES9_SC_SE_Li256ELb1ELb1ELb1ELb0EEENS1_36VarlenDynamicPersistentTileSchedulerILi64ELi64ELi256ELi128ELb1ELb1ELb1ELb1ELb0ELb1EEEEEEEEEvNT_6ParamsE,(.L_x_28 - _ZN7cutlass13device_kernelIN5flash11enable_sm90INS1_16FlashAttnFwdSm90INS1_25CollectiveMainloopFwdSm90ILi2EN4cute5tupleIJNS5_1CILi1EEES8_S8_EEENS6_IJNS7_ILi64EEESA_SA_EEELi512ENS_10bfloat16_tEfNS_4arch4Sm90ELb0ELb1ELb0ELb1ELb0ELb0ELb1ELb0ELb0ELb1ELb1ELb0EEENS1_21CollectiveEpilogueFwdINS6_IJSA_NS7_ILi512EEESA_EEES9_SC_SE_Li256ELb1ELb1ELb1ELb0EEENS1_36VarlenDynamicPersistentTileSchedulerILi64ELi64ELi256ELi128ELb1ELb1ELb1ELb1ELb0ELb1EEEEEEEEEvNT_6ParamsE)
        .other          _ZN7cutlass13device_kernelIN5flash11enable_sm90INS1_16FlashAttnFwdSm90INS1_25CollectiveMainloopFwdSm90ILi2EN4cute5tupleIJNS5_1CILi1EEES8_S8_EEENS6_IJNS7_ILi64EEESA_SA_EEELi512ENS_10bfloat16_tEfNS_4arch4Sm90ELb0ELb1ELb0ELb1ELb0ELb0ELb1ELb0ELb0ELb1ELb1ELb0EEENS1_21CollectiveEpilogueFwdINS6_IJSA_NS7_ILi512EEESA_EEES9_SC_SE_Li256ELb1ELb1ELb1ELb0EEENS1_36VarlenDynamicPersistentTileSchedulerILi64ELi64ELi256ELi128ELb1ELb1ELb1ELb1ELb0ELb1EEEEEEEEEvNT_6ParamsE,@"STO_CUDA_ENTRY STV_DEFAULT"
_ZN7cutlass13device_kernelIN5flash11enable_sm90INS1_16FlashAttnFwdSm90INS1_25CollectiveMainloopFwdSm90ILi2EN4cute5tupleIJNS5_1CILi1EEES8_S8_EEENS6_IJNS7_ILi64EEESA_SA_EEELi512ENS_10bfloat16_tEfNS_4arch4Sm90ELb0ELb1ELb0ELb1ELb0ELb0ELb1ELb0ELb0ELb1ELb1ELb0EEENS1_21CollectiveEpilogueFwdINS6_IJSA_NS7_ILi512EEESA_EEES9_SC_SE_Li256ELb1ELb1ELb1ELb0EEENS1_36VarlenDynamicPersistentTileSchedulerILi64ELi64ELi256ELi128ELb1ELb1ELb1ELb1ELb0ELb1EEEEEEEEEvNT_6ParamsE:
[----:B------:R-:W-:Y:S01]  /*0000*/  LDC R1, c[0x0][0x37c] ;  /* 0x0000df00ff017b82 */ /* 0x000fe20000000800 */
[----:B------:R-:W-:Y:S05]  /*0010*/  EXIT ;  /* 0x000000000000794d */ /* 0x000fea0003800000 */
.L_x_10:
        /* <DEDUP_REMOVED lines=14> */
.L_x_28:


//--------------------- .text._ZN7cutlass13device_kernelIN5flash11enable_sm90INS1_16FlashAttnFwdSm90INS1_25CollectiveMainloopFwdSm90ILi2EN4cute5tupleIJNS5_1CILi1EEES8_S8_EEENS6_IJNS7_ILi64EEESA_SA_EEELi512ENS_10bfloat16_tEfNS_4arch4Sm90ELb0ELb1ELb0ELb1ELb0ELb1ELb1ELb0ELb0ELb1ELb1ELb0EEENS1_21CollectiveEpilogueFwdINS6_IJSA_NS7_ILi512EEESA_EEES9_SC_SE_Li256ELb1ELb1ELb1ELb0EEENS1_36VarlenDynamicPersistentTileSchedulerILi64ELi64ELi256ELi128ELb1ELb1ELb1ELb1ELb0ELb1EEEEEEEEEvNT_6ParamsE --------------------------
	.section	.text._ZN7cutlass13device_kernelIN5flash11enable_sm90INS1_16FlashAttnFwdSm90INS1_25CollectiveMainloopFwdSm90ILi2EN4cute5tupleIJNS5_1CILi1EEES8_S8_EEENS6_IJNS7_ILi64EEESA_SA_EEELi512ENS_10bfloat16_tEfNS_4arch4Sm90ELb0ELb1ELb0ELb1ELb0ELb1ELb1ELb0ELb0ELb1ELb1ELb0EEENS1_21CollectiveEpilogueFwdINS6_IJSA_NS7_ILi512EEESA_EEES9_SC_SE_Li256ELb1ELb1ELb1ELb0EEENS1_36VarlenDynamicPersistentTileSchedulerILi64ELi64ELi256ELi128ELb1ELb1ELb1ELb1ELb0ELb1EEEEEEEEEvNT_6ParamsE,"ax",@progbits
	.align	128
.text._ZN7cutlass13device_kernelIN5flash11enable_sm90INS1_16FlashAttnFwdSm90INS1_25CollectiveMainloopFwdSm90ILi2EN4cute5tupleIJNS5_1CILi1EEES8_S8_EEENS6_IJNS7_ILi64EEESA_SA_EEELi512ENS_10bfloat16_tEfNS_4arch4Sm90ELb0ELb1ELb0ELb1ELb0ELb1ELb1ELb0ELb0ELb1ELb1ELb0EEENS1_21CollectiveEpilogueFwdINS6_IJSA_NS7_ILi512EEESA_EEES9_SC_SE_Li256ELb1ELb1ELb1ELb0EEENS1_36VarlenDynamicPersistentTileSchedulerILi64ELi64ELi256ELi128ELb1ELb1ELb1ELb1ELb0ELb1EEEEEEEEEvNT_6ParamsE:
        .type           _ZN7cutlass13device_kernelIN5flash11enable_sm90INS1_16FlashAttnFwdSm90INS1_25CollectiveMainloopFwdSm90ILi2EN4cute5tupleIJNS5_1CILi1EEES8_S8_EEENS6_IJNS7_ILi64EEESA_SA_EEELi512ENS_10bfloat16_tEfNS_4arch4Sm90ELb0ELb1ELb0ELb1ELb0ELb1ELb1ELb0ELb0ELb1ELb1ELb0EEENS1_21CollectiveEpilogueFwdINS6_IJSA_NS7_ILi512EEESA_EEES9_SC_SE_Li256ELb1ELb1ELb1ELb0EEENS1_36VarlenDynamicPersistentTileSchedulerILi64ELi64ELi256ELi128ELb1ELb1ELb1ELb1ELb0ELb1EEEEEEEEEvNT_6ParamsE,@function
        .size           _ZN7cutlass13device_kernelIN5flash11enable_sm90INS1_16FlashAttnFwdSm90INS1_25CollectiveMainloopFwdSm90ILi2EN4cute5tupleIJNS5_1CILi1EEES8_S8_EEENS6_IJNS7_ILi64EEESA_SA_EEELi512ENS_10bfloat16_tEfNS_4arch4Sm90ELb0ELb1ELb0ELb1ELb0ELb1ELb1ELb0ELb0ELb1ELb1ELb0EEENS1_21CollectiveEpilogueFwdINS6_IJSA_NS7_ILi512EEESA_EEES9_SC_SE_Li256ELb1ELb1ELb1ELb0EEENS1_36VarlenDynamicPersistentTileSchedulerILi64ELi64ELi256ELi128ELb1ELb1ELb1ELb1ELb0ELb1EEEEEEEEEvNT_6ParamsE,(.L_x_29 - _ZN7cutlass13device_kernelIN5flash11enable_sm90INS1_16FlashAttnFwdSm90INS1_25CollectiveMainloopFwdSm90ILi2EN4cute5tupleIJNS5_1CILi1EEES8_S8_EEENS6_IJNS7_ILi64EEESA_SA_EEELi512ENS_10bfloat16_tEfNS_4arch4Sm90ELb0ELb1ELb0ELb1ELb0ELb1ELb1ELb0ELb0ELb1ELb1ELb0EEENS1_21CollectiveEpilogueFwdINS6_IJSA_NS7_ILi512EEESA_EEES9_SC_SE_Li256ELb1ELb1ELb1ELb0EEENS1_36VarlenDynamicPersistentTileSchedulerILi64ELi64ELi256ELi128ELb1ELb1ELb1ELb1ELb0ELb1EEEEEEEEEvNT_6ParamsE)
        .other          _ZN7cutlass13device_kernelIN5flash11enable_sm90INS1_16FlashAttnFwdSm90INS1_25CollectiveMainloopFwdSm90ILi2EN4cute5tupleIJNS5_1CILi1EEES8_S8_EEENS6_IJNS7_ILi64EEESA_SA_EEELi512ENS_10bfloat16_tEfNS_4arch4Sm90ELb0ELb1ELb0ELb1ELb0ELb1ELb1ELb0ELb0ELb1ELb1ELb0EEENS1_21CollectiveEpilogueFwdINS6_IJSA_NS7_ILi512EEESA_EEES9_SC_SE_Li256ELb1ELb1ELb1ELb0EEENS1_36VarlenDynamicPersistentTileSchedulerILi64ELi64ELi256ELi128ELb1ELb1ELb1ELb1ELb0ELb1EEEEEEEEEvNT_6ParamsE,@"STO_CUDA_ENTRY STV_DEFAULT"
_ZN7cutlass13device_kernelIN5flash11enable_sm90INS1_16FlashAttnFwdSm90INS1_25CollectiveMainloopFwdSm90ILi2EN4cute5tupleIJNS5_1CILi1EEES8_S8_EEENS6_IJNS7_ILi64EEESA_SA_EEELi512ENS_10bfloat16_tEfNS_4arch4Sm90ELb0ELb1ELb0ELb1ELb0ELb1ELb1ELb0ELb0ELb1ELb1ELb0EEENS1_21CollectiveEpilogueFwdINS6_IJSA_NS7_ILi512EEESA_EEES9_SC_SE_Li256ELb1ELb1ELb1ELb0EEENS1_36VarlenDynamicPersistentTileSchedulerILi64ELi64ELi256ELi128ELb1ELb1ELb1ELb1ELb0ELb1EEEEEEEEEvNT_6ParamsE:
[----:B------:R-:W-:Y:S01]  /*0000*/  LDC R1, c[0x0][0x37c] ;  /* 0x0000df00ff017b82 */ /* 0x000fe20000000800 */
[----:B------:R-:W-:Y:S05]  /*0010*/  EXIT ;  /* 0x000000000000794d */ /* 0x000fea0003800000 */
.L_x_11:
        /* <DEDUP_REMOVED lines=14> */
.L_x_29:


//--------------------- .text._ZN7cutlass13device_kernelIN5flash11enable_sm90INS1_16FlashAttnFwdSm90INS1_25CollectiveMainloopFwdSm90ILi2EN4cute5tupleIJNS5_1CILi1EEES8_S8_EEENS6_IJNS7_ILi64EEESA_SA_EEELi512ENS_10bfloat16_tEfNS_4arch4Sm90ELb1ELb0ELb0ELb0ELb0ELb0ELb0ELb0ELb0ELb1ELb1ELb0EEENS1_21CollectiveEpilogueFwdINS6_IJSA_NS7_ILi512EEESA_EEES9_SC_SE_Li256ELb0ELb1ELb1ELb0EEENS1_19SingleTileSchedulerILb0ELb1ELb1ELi64EEEEEEEEEvNT_6ParamsE --------------------------
	.section	.text._ZN7cutlass13device_kernelIN5flash11enable_sm90INS1_16FlashAttnFwdSm90INS1_25CollectiveMainloopFwdSm90ILi2EN4cute5tupleIJNS5_1CILi1EEES8_S8_EEENS6_IJNS7_ILi64EEESA_SA_EEELi512ENS_10bfloat16_tEfNS_4arch4Sm90ELb1ELb0ELb0ELb0ELb0ELb0ELb0ELb0ELb0ELb1ELb1ELb0EEENS1_21CollectiveEpilogueFwdINS6_IJSA_NS7_ILi512EEESA_EEES9_SC_SE_Li256ELb0ELb1ELb1ELb0EEENS1_19SingleTileSchedulerILb0ELb1ELb1ELi64EEEEEEEEEvNT_6ParamsE,"ax",@progbits
	.align	128
.text._ZN7cutlass13device_kernelIN5flash11enable_sm90INS1_16FlashAttnFwdSm90INS1_25CollectiveMainloopFwdSm90ILi2EN4cute5tupleIJNS5_1CILi1EEES8_S8_EEENS6_IJNS7_ILi64EEESA_SA_EEELi512ENS_10bfloat16_tEfNS_4arch4Sm90ELb1ELb0ELb0ELb0ELb0ELb0ELb0ELb0ELb0ELb1ELb1ELb0EEENS1_21CollectiveEpilogueFwdINS6_IJSA_NS7_ILi512EEESA_EEES9_SC_SE_Li256ELb0ELb1ELb1ELb0EEENS1_19SingleTileSchedulerILb0ELb1ELb1ELi64EEEEEEEEEvNT_6ParamsE:
        .type           _ZN7cutlass13device_kernelIN5flash11enable_sm90INS1_16FlashAttnFwdSm90INS1_25CollectiveMainloopFwdSm90ILi2EN4cute5tupleIJNS5_1CILi1EEES8_S8_EEENS6_IJNS7_ILi64EEESA_SA_EEELi512ENS_10bfloat16_tEfNS_4arch4Sm90ELb1ELb0ELb0ELb0ELb0ELb0ELb0ELb0ELb0ELb1ELb1ELb0EEENS1_21CollectiveEpilogueFwdINS6_IJSA_NS7_ILi512EEESA_EEES9_SC_SE_Li256ELb0ELb1ELb1ELb0EEENS1_19SingleTileSchedulerILb0ELb1ELb1ELi64EEEEEEEEEvNT_6ParamsE,@function
        .size           _ZN7cutlass13device_kernelIN5flash11enable_sm90INS1_16FlashAttnFwdSm90INS1_25CollectiveMainloopFwdSm90ILi2EN4cute5tupleIJNS5_1CILi1EEES8_S8_EEENS6_IJNS7_ILi64EEESA_SA_EEELi512ENS_10bfloat16_tEfNS_4arch4Sm90ELb1ELb0ELb0ELb0ELb0ELb0ELb0ELb0ELb0ELb1ELb1ELb0EEENS1_21CollectiveEpilogueFwdINS6_IJSA_NS7_ILi512EEESA_EEES9_SC_SE_Li256ELb0ELb1ELb1ELb0EEENS1_19SingleTileSchedulerILb0ELb1ELb1ELi64EEEEEEEEEvNT_6ParamsE,(.L_x_30 - _ZN7cutlass13device_kernelIN5flash11enable_sm90INS1_16FlashAttnFwdSm90INS1_25CollectiveMainloopFwdSm90ILi2EN4cute5tupleIJNS5_1CILi1EEES8_S8_EEENS6_IJNS7_ILi64EEESA_SA_EEELi512ENS_10bfloat16_tEfNS_4arch4Sm90ELb1ELb0ELb0ELb0ELb0ELb0ELb0ELb0ELb0ELb1ELb1ELb0EEENS1_21CollectiveEpilogueFwdINS6_IJSA_NS7_ILi512EEESA_EEES9_SC_SE_Li256ELb0ELb1ELb1ELb0EEENS1_19SingleTileSchedulerILb0ELb1ELb1ELi64EEEEEEEEEvNT_6ParamsE)
        .other          _ZN7cutlass13device_kernelIN5flash11enable_sm90INS1_16FlashAttnFwdSm90INS1_25CollectiveMainloopFwdSm90ILi2EN4cute5tupleIJNS5_1CILi1EEES8_S8_EEENS6_IJNS7_ILi64EEESA_SA_EEELi512ENS_10bfloat16_tEfNS_4arch4Sm90ELb1ELb0ELb0ELb0ELb0ELb0ELb0ELb0ELb0ELb1ELb1ELb0EEENS1_21CollectiveEpilogueFwdINS6_IJSA_NS7_ILi512EEESA_EEES9_SC_SE_Li256ELb0ELb1ELb1ELb0EEENS1_19SingleTileSchedulerILb0ELb1ELb1ELi64EEEEEEEEEvNT_6ParamsE,@"STO_CUDA_ENTRY STV_DEFAULT"
_ZN7cutlass13device_kernelIN5flash11enable_sm90INS1_16FlashAttnFwdSm90INS1_25CollectiveMainloopFwdSm90ILi2EN4cute5tupleIJNS5_1CILi1EEES8_S8_EEENS6_IJNS7_ILi64EEESA_SA_EEELi512ENS_10bfloat16_tEfNS_4arch4Sm90ELb1ELb0ELb0ELb0ELb0ELb0ELb0ELb0ELb0ELb1ELb1ELb0EEENS1_21CollectiveEpilogueFwdINS6_IJSA_NS7_ILi512EEESA_EEES9_SC_SE_Li256ELb0ELb1ELb1ELb0EEENS1_19SingleTileSchedulerILb0ELb1ELb1ELi64EEEEEEEEEvNT_6ParamsE:
[----:B------:R-:W-:Y:S01]  /*0000*/  LDC R1, c[0x0][0x37c] ;  /* 0x0000df00ff017b82 */ /* 0x000fe20000000800 */
[----:B------:R-:W-:Y:S05]  /*0010*/  EXIT ;  /* 0x000000000000794d */ /* 0x000fea0003800000 */
.L_x_12:
        /* <DEDUP_REMOVED lines=14> */
.L_x_30:


//--------------------- .text._ZN7cutlass13device_kernelIN5flash11enable_sm90INS1_16FlashAttnFwdSm90INS1_25CollectiveMainloopFwdSm90ILi2EN4cute5tupleIJNS5_1CILi1EEES8_S8_EEENS6_IJNS7_ILi64EEESA_SA_EEELi512ENS_10bfloat16_tEfNS_4arch4Sm90ELb1ELb0ELb0ELb0ELb0ELb0ELb1ELb0ELb0ELb1ELb1ELb0EEENS1_21CollectiveEpilogueFwdINS6_IJSA_NS7_ILi512EEESA_EEES9_SC_SE_Li256ELb0ELb1ELb1ELb0EEENS1_19SingleTileSchedulerILb0ELb1ELb1ELi64EEEEEEEEEvNT_6ParamsE --------------------------
	.section	.text._ZN7cutlass13device_kernelIN5flash11enable_sm90INS1_16FlashAttnFwdSm90INS1_25CollectiveMainloopFwdSm90ILi2EN4cute5tupleIJNS5_1CILi1EEES8_S8_EEENS6_IJNS7_ILi64EEESA_SA_EEELi512ENS_10bfloat16_tEfNS_4arch4Sm90ELb1ELb0ELb0ELb0ELb0ELb0ELb1ELb0ELb0ELb1ELb1ELb0EEENS1_21CollectiveEpilogueFwdINS6_IJSA_NS7_ILi512EEESA_EEES9_SC_SE_Li256ELb0ELb1ELb1ELb0EEENS1_19SingleTileSchedulerILb0ELb1ELb1ELi64EEEEEEEEEvNT_6ParamsE,"ax",@progbits
	.align	128
.text._ZN7cutlass13device_kernelIN5flash11enable_sm90INS1_16FlashAttnFwdSm90INS1_25CollectiveMainloopFwdSm90ILi2EN4cute5tupleIJNS5_1CILi1EEES8_S8_EEENS6_IJNS7_ILi64EEESA_SA_EEELi512ENS_10bfloat16_tEfNS_4arch4Sm90ELb1ELb0ELb0ELb0ELb0ELb0ELb1ELb0ELb0ELb1ELb1ELb0EEENS1_21CollectiveEpilogueFwdINS6_IJSA_NS7_ILi512EEESA_EEES9_SC_SE_Li256ELb0ELb1ELb1ELb0EEENS1_19SingleTileSchedulerILb0ELb1ELb1ELi64EEEEEEEEEvNT_6ParamsE:
        .type           _ZN7cutlass13device_kernelIN5flash11enable_sm90INS1_16FlashAttnFwdSm90INS1_25CollectiveMainloopFwdSm90ILi2EN4cute5tupleIJNS5_1CILi1EEES8_S8_EEENS6_IJNS7_ILi64EEESA_SA_EEELi512ENS_10bfloat16_tEfNS_4arch4Sm90ELb1ELb0ELb0ELb0ELb0ELb0ELb1ELb0ELb0ELb1ELb1ELb0EEENS1_21CollectiveEpilogueFwdINS6_IJSA_NS7_ILi512EEESA_EEES9_SC_SE_Li256ELb0ELb1ELb1ELb0EEENS1_19SingleTileSchedulerILb0ELb1ELb1ELi64EEEEEEEEEvNT_6ParamsE,@function
        .size           _ZN7cutlass13device_kernelIN5flash11enable_sm90INS1_16FlashAttnFwdSm90INS1_25CollectiveMainloopFwdSm90ILi2EN4cute5tupleIJNS5_1CILi1EEES8_S8_EEENS6_IJNS7_ILi64EEESA_SA_EEELi512ENS_10bfloat16_tEfNS_4arch4Sm90ELb1ELb0ELb0ELb0ELb0ELb0ELb1ELb0ELb0ELb1ELb1ELb0EEENS1_21CollectiveEpilogueFwdINS6_IJSA_NS7_ILi512EEESA_EEES9_SC_SE_Li256ELb0ELb1ELb1ELb0EEENS1_19SingleTileSchedulerILb0ELb1ELb1ELi64EEEEEEEEEvNT_6ParamsE,(.L_x_31 - _ZN7cutlass13device_kernelIN5flash11enable_sm90INS1_16FlashAttnFwdSm90INS1_25CollectiveMainloopFwdSm90ILi2EN4cute5tupleIJNS5_1CILi1EEES8_S8_EEENS6_IJNS7_ILi64EEESA_SA_EEELi512ENS_10bfloat16_tEfNS_4arch4Sm90ELb1ELb0ELb0ELb0ELb0ELb0ELb1ELb0ELb0ELb1ELb1ELb0EEENS1_21CollectiveEpilogueFwdINS6_IJSA_NS7_ILi512EEESA_EEES9_SC_SE_Li256ELb0ELb1ELb1ELb0EEENS1_19SingleTileSchedulerILb0ELb1ELb1ELi64EEEEEEEEEvNT_6ParamsE)
        .other          _ZN7cutlass13device_kernelIN5flash11enable_sm90INS1_16FlashAttnFwdSm90INS1_25CollectiveMainloopFwdSm90ILi2EN4cute5tupleIJNS5_1CILi1EEES8_S8_EEENS6_IJNS7_ILi64EEESA_SA_EEELi512ENS_10bfloat16_tEfNS_4arch4Sm90ELb1ELb0ELb0ELb0ELb0ELb0ELb1ELb0ELb0ELb1ELb1ELb0EEENS1_21CollectiveEpilogueFwdINS6_IJSA_NS7_ILi512EEESA_EEES9_SC_SE_Li256ELb0ELb1ELb1ELb0EEENS1_19SingleTileSchedulerILb0ELb1ELb1ELi64EEEEEEEEEvNT_6ParamsE,@"STO_CUDA_ENTRY STV_DEFAULT"
_ZN7cutlass13device_kernelIN5flash11enable_sm90INS1_16FlashAttnFwdSm90INS1_25CollectiveMainloopFwdSm90ILi2EN4cute5tupleIJNS5_1CILi1EEES8_S8_EEENS6_IJNS7_ILi64EEESA_SA_EEELi512ENS_10bfloat16_tEfNS_4arch4Sm90ELb1ELb0ELb0ELb0ELb0ELb0ELb1ELb0ELb0ELb1ELb1ELb0EEENS1_21CollectiveEpilogueFwdINS6_IJSA_NS7_ILi512EEESA_EEES9_SC_SE_Li256ELb0ELb1ELb1ELb0EEENS1_19SingleTileSchedulerILb0ELb1ELb1ELi64EEEEEEEEEvNT_6ParamsE:
[----:B------:R-:W-:Y:S01]  /*0000*/  LDC R1, c[0x0][0x37c] ;  /* 0x0000df00ff017b82 */ /* 0x000fe20000000800 */
[----:B------:R-:W-:Y:S05]  /*0010*/  EXIT ;  /* 0x000000000000794d */ /* 0x000fea0003800000 */
.L_x_13:
        /* <DEDUP_REMOVED lines=14> */
.L_x_31:


//--------------------- .text._ZN7cutlass13device_kernelIN5flash11enable_sm90INS1_16FlashAttnFwdSm90INS1_25CollectiveMainloopFwdSm90ILi2EN4cute5tupleIJNS5_1CILi1EEES8_S8_EEENS6_IJNS7_ILi64EEESA_SA_EEELi512ENS_10bfloat16_tEfNS_4arch4Sm90ELb1ELb0ELb0ELb1ELb0ELb0ELb0ELb0ELb0ELb1ELb1ELb0EEENS1_21CollectiveEpilogueFwdINS6_IJSA_NS7_ILi512EEESA_EEES9_SC_SE_Li256ELb1ELb1ELb1ELb0EEENS1_36VarlenDynamicPersistentTileSchedulerILi64ELi64ELi256ELi128ELb1ELb1ELb1ELb1ELb1ELb1EEEEEEEEEvNT_6ParamsE --------------------------
	.section	.text._ZN7cutlass13device_kernelIN5flash11enable_sm90INS1_16FlashAttnFwdSm90INS1_25CollectiveMainloopFwdSm90ILi2EN4cute5tupleIJNS5_1CILi1EEES8_S8_EEENS6_IJNS7_ILi64EEESA_SA_EEELi512ENS_10bfloat16_tEfNS_4arch4Sm90ELb1ELb0ELb0ELb1ELb0ELb0ELb0ELb0ELb0ELb1ELb1ELb0EEENS1_21CollectiveEpilogueFwdINS6_IJSA_NS7_ILi512EEESA_EEES9_SC_SE_Li256ELb1ELb1ELb1ELb0EEENS1_36VarlenDynamicPersistentTileSchedulerILi64ELi64ELi256ELi128ELb1ELb1ELb1ELb1ELb1ELb1EEEEEEEEEvNT_6ParamsE,"ax",@progbits
	.align	128
.text._ZN7cutlass13device_kernelIN5flash11enable_sm90INS1_16FlashAttnFwdSm90INS1_25CollectiveMainloopFwdSm90ILi2EN4cute5tupleIJNS5_1CILi1EEES8_S8_EEENS6_IJNS7_ILi64EEESA_SA_EEELi512ENS_10bfloat16_tEfNS_4arch4Sm90ELb1ELb0ELb0ELb1ELb0ELb0ELb0ELb0ELb0ELb1ELb1ELb0EEENS1_21CollectiveEpilogueFwdINS6_IJSA_NS7_ILi512EEESA_EEES9_SC_SE_Li256ELb1ELb1ELb1ELb0EEENS1_36VarlenDynamicPersistentTileSchedulerILi64ELi64ELi256ELi128ELb1ELb1ELb1ELb1ELb1ELb1EEEEEEEEEvNT_6ParamsE:
        .type           _ZN7cutlass13device_kernelIN5flash11enable_sm90INS1_16FlashAttnFwdSm90INS1_25CollectiveMainloopFwdSm90ILi2EN4cute5tupleIJNS5_1CILi1EEES8_S8_EEENS6_IJNS7_ILi64EEESA_SA_EEELi512ENS_10bfloat16_tEfNS_4arch4Sm90ELb1ELb0ELb0ELb1ELb0ELb0ELb0ELb0ELb0ELb1ELb1ELb0EEENS1_21CollectiveEpilogueFwdINS6_IJSA_NS7_ILi512EEESA_EEES9_SC_SE_Li256ELb1ELb1ELb1ELb0EEENS1_36VarlenDynamicPersistentTileSchedulerILi64ELi64ELi256ELi128ELb1ELb1ELb1ELb1ELb1ELb1EEEEEEEEEvNT_6ParamsE,@function
        .size           _ZN7cutlass13device_kernelIN5flash11enable_sm90INS1_16FlashAttnFwdSm90INS1_25CollectiveMainloopFwdSm90ILi2EN4cute5tupleIJNS5_1CILi1EEES8_S8_EEENS6_IJNS7_ILi64EEESA_SA_EEELi512ENS_10bfloat16_tEfNS_4arch4Sm90ELb1ELb0ELb0ELb1ELb0ELb0ELb0ELb0ELb0ELb1ELb1ELb0EEENS1_21CollectiveEpilogueFwdINS6_IJSA_NS7_ILi512EEESA_EEES9_SC_SE_Li256ELb1ELb1ELb1ELb0EEENS1_36VarlenDynamicPersistentTileSchedulerILi64ELi64ELi256ELi128ELb1ELb1ELb1ELb1ELb1ELb1EEEEEEEEEvNT_6ParamsE,(.L_x_32 - _ZN7cutlass13device_kernelIN5flash11enable_sm90INS1_16FlashAttnFwdSm90INS1_25CollectiveMainloopFwdSm90ILi2EN4cute5tupleIJNS5_1CILi1EEES8_S8_EEENS6_IJNS7_ILi64EEESA_SA_EEELi512ENS_10bfloat16_tEfNS_4arch4Sm90ELb1ELb0ELb0ELb1ELb0ELb0ELb0ELb0ELb0ELb1ELb1ELb0EEENS1_21CollectiveEpilogueFwdINS6_IJSA_NS7_ILi512EEESA_EEES9_SC_SE_Li256ELb1ELb1ELb1ELb0EEENS1_36VarlenDynamicPersistentTileSchedulerILi64ELi64ELi256ELi128ELb1ELb1ELb1ELb1ELb1ELb1EEEEEEEEEvNT_6ParamsE)
        .other          _ZN7cutlass13device_kernelIN5flash11enable_sm90INS1_16FlashAttnFwdSm90INS1_25CollectiveMainloopFwdSm90ILi2EN4cute5tupleIJNS5_1CILi1EEES8_S8_EEENS6_IJNS7_ILi64EEESA_SA_EEELi512ENS_10bfloat16_tEfNS_4arch4Sm90ELb1ELb0ELb0ELb1ELb0ELb0ELb0ELb0ELb0ELb1ELb1ELb0EEENS1_21CollectiveEpilogueFwdINS6_IJSA_NS7_ILi512EEESA_EEES9_SC_SE_Li256ELb1ELb1ELb1ELb0EEENS1_36VarlenDynamicPersistentTileSchedulerILi64ELi64ELi256ELi128ELb1ELb1ELb1ELb1ELb1ELb1EEEEEEEEEvNT_6ParamsE,@"STO_CUDA_ENTRY STV_DEFAULT"
_ZN7cutlass13device_kernelIN5flash11enable_sm90INS1_16FlashAttnFwdSm90INS1_25CollectiveMainloopFwdSm90ILi2EN4cute5tupleIJNS5_1CILi1EEES8_S8_EEENS6_IJNS7_ILi64EEESA_SA_EEELi512ENS_10bfloat16_tEfNS_4arch4Sm90ELb1ELb0ELb0ELb1ELb0ELb0ELb0ELb0ELb0ELb1ELb1ELb0EEENS1_21CollectiveEpilogueFwdINS6_IJSA_NS7_ILi512EEESA_EEES9_SC_SE_Li256ELb1ELb1ELb1ELb0EEENS1_36VarlenDynamicPersistentTileSchedulerILi64ELi64ELi256ELi128ELb1ELb1ELb1ELb1ELb1ELb1EEEEEEEEEvNT_6ParamsE:
[----:B------:R-:W-:Y:S01]  /*0000*/  LDC R1, c[0x0][0x37c] ;  /* 0x0000df00ff017b82 */ /* 0x000fe20000000800 */
[----:B------:R-:W-:Y:S05]  /*0010*/  EXIT ;  /* 0x000000000000794d */ /* 0x000fea0003800000 */
.L_x_14:
        /* <DEDUP_REMOVED lines=14> */
.L_x_32:


//--------------------- .text._ZN7cutlass13device_kernelIN5flash11enable_sm90INS1_16FlashAttnFwdSm90INS1_25CollectiveMainloopFwdSm90ILi2EN4cute5tupleIJNS5_1CILi1EEES8_S8_EEENS6_IJNS7_ILi64EEESA_SA_EEELi512ENS_10bfloat16_tEfNS_4arch4Sm90ELb1ELb0ELb0ELb1ELb0ELb1ELb0ELb0ELb0ELb1ELb1ELb0EEENS1_21CollectiveEpilogueFwdINS6_IJSA_NS7_ILi512EEESA_EEES9_SC_SE_Li256ELb1ELb1ELb1ELb0EEENS1_36VarlenDynamicPersistentTileSchedulerILi64ELi64ELi256ELi128ELb1ELb1ELb1ELb1ELb1ELb1EEEEEEEEEvNT_6ParamsE --------------------------
	.section	.text._ZN7cutlass13device_kernelIN5flash11enable_sm90INS1_16FlashAttnFwdSm90INS1_25CollectiveMainloopFwdSm90ILi2EN4cute5tupleIJNS5_1CILi1EEES8_S8_EEENS6_IJNS7_ILi64EEESA_SA_EEELi512ENS_10bfloat16_tEfNS_4arch4Sm90ELb1ELb0ELb0ELb1ELb0ELb1ELb0ELb0ELb0ELb1ELb1ELb0EEENS1_21CollectiveEpilogueFwdINS6_IJSA_NS7_ILi512EEESA_EEES9_SC_SE_Li256ELb1ELb1ELb1ELb0EEENS1_36VarlenDynamicPersistentTileSchedulerILi64ELi64ELi256ELi128ELb1ELb1ELb1ELb1ELb1ELb1EEEEEEEEEvNT_6ParamsE,"ax",@progbits
	.align	128
.text._ZN7cutlass13device_kernelIN5flash11enable_sm90INS1_16FlashAttnFwdSm90INS1_25CollectiveMainloopFwdSm90ILi2EN4cute5tupleIJNS5_1CILi1EEES8_S8_EEENS6_IJNS7_ILi64EEESA_SA_EEELi512ENS_10bfloat16_tEfNS_4arch4Sm90ELb1ELb0ELb0ELb1ELb0ELb1ELb0ELb0ELb0ELb1ELb1ELb0EEENS1_21CollectiveEpilogueFwdINS6_IJSA_NS7_ILi512EEESA_EEES9_SC_SE_Li256ELb1ELb1ELb1ELb0EEENS1_36VarlenDynamicPersistentTileSchedulerILi64ELi64ELi256ELi128ELb1ELb1ELb1ELb1ELb1ELb1EEEEEEEEEvNT_6ParamsE:
        .type           _ZN7cutlass13device_kernelIN5flash11enable_sm90INS1_16FlashAttnFwdSm90INS1_25CollectiveMainloopFwdSm90ILi2EN4cute5tupleIJNS5_1CILi1EEES8_S8_EEENS6_IJNS7_ILi64EEESA_SA_EEELi512ENS_10bfloat16_tEfNS_4arch4Sm90ELb1ELb0ELb0ELb1ELb0ELb1ELb0ELb0ELb0ELb1ELb1ELb0EEENS1_21CollectiveEpilogueFwdINS6_IJSA_NS7_ILi512EEESA_EEES9_SC_SE_Li256ELb1ELb1ELb1ELb0EEENS1_36VarlenDynamicPersistentTileSchedulerILi64ELi64ELi256ELi128ELb1ELb1ELb1ELb1ELb1ELb1EEEEEEEEEvNT_6ParamsE,@function
        .size           _ZN7cutlass13device_kernelIN5flash11enable_sm90INS1_16FlashAttnFwdSm90INS1_25CollectiveMainloopFwdSm90ILi2EN4cute5tupleIJNS5_1CILi1EEES8_S8_EEENS6_IJNS7_ILi64EEESA_SA_EEELi512ENS_10bfloat16_tEfNS_4arch4Sm90ELb1ELb0ELb0ELb1ELb0ELb1ELb0ELb0ELb0ELb1ELb1ELb0EEENS1_21CollectiveEpilogueFwdINS6_IJSA_NS7_ILi512EEESA_EEES9_SC_SE_Li256ELb1ELb1ELb1ELb0EEENS1_36VarlenDynamicPersistentTileSchedulerILi64ELi64ELi256ELi128ELb1ELb1ELb1ELb1ELb1ELb1EEEEEEEEEvNT_6ParamsE,(.L_x_33 - _ZN7cutlass13device_kernelIN5flash11enable_sm90INS1_16FlashAttnFwdSm90INS1_25CollectiveMainloopFwdSm90ILi2EN4cute5tupleIJNS5_1CILi1EEES8_S8_EEENS6_IJNS7_ILi64EEESA_SA_EEELi512ENS_10bfloat16_tEfNS_4arch4Sm90ELb1ELb0ELb0ELb1ELb0ELb1ELb0ELb0ELb0ELb1ELb1ELb0EEENS1_21CollectiveEpilogueFwdINS6_IJSA_NS7_ILi512EEESA_EEES9_SC_SE_Li256ELb1ELb1ELb1ELb0EEENS1_36VarlenDynamicPersistentTileSchedulerILi64ELi64ELi256ELi128ELb1ELb1ELb1ELb1ELb1ELb1EEEEEEEEEvNT_6ParamsE)
        .other          _ZN7cutlass13device_kernelIN5flash11enable_sm90INS1_16FlashAttnFwdSm90INS1_25CollectiveMainloopFwdSm90ILi2EN4cute5tupleIJNS5_1CILi1EEES8_S8_EEENS6_IJNS7_ILi64EEESA_SA_EEELi512ENS_10bfloat16_tEfNS_4arch4Sm90ELb1ELb0ELb0ELb1ELb0ELb1ELb0ELb0ELb0ELb1ELb1ELb0EEENS1_21CollectiveEpilogueFwdINS6_IJSA_NS7_ILi512EEESA_EEES9_SC_SE_Li256ELb1ELb1ELb1ELb0EEENS1_36VarlenDynamicPersistentTileSchedulerILi64ELi64ELi256ELi128ELb1ELb1ELb1ELb1ELb1ELb1EEEEEEEEEvNT_6ParamsE,@"STO_CUDA_ENTRY STV_DEFAULT"
_ZN7cutlass13device_kernelIN5flash11enable_sm90INS1_16FlashAttnFwdSm90INS1_25CollectiveMainloopFwdSm90ILi2EN4cute5tupleIJNS5_1CILi1EEES8_S8_EEENS6_IJNS7_ILi64EEESA_SA_EEELi512ENS_10bfloat16_tEfNS_4arch4Sm90ELb1ELb0ELb0ELb1ELb0ELb1ELb0ELb0ELb0ELb1ELb1ELb0EEENS1_21CollectiveEpilogueFwdINS6_IJSA_NS7_ILi512EEESA_EEES9_SC_SE_Li256ELb1ELb1ELb1ELb0EEENS1_36VarlenDynamicPersistentTileSchedulerILi64ELi64ELi256ELi128ELb1ELb1ELb1ELb1ELb1ELb1EEEEEEEEEvNT_6ParamsE:
[----:B------:R-:W-:Y:S01]  /*0000*/  LDC R1, c[0x0][0x37c] ;  /* 0x0000df00ff017b82 */ /* 0x000fe20000000800 */
[----:B------:R-:W-:Y:S05]  /*0010*/  EXIT ;  /* 0x000000000000794d */ /* 0x000fea0003800000 */
.L_x_15:
        /* <DEDUP_REMOVED lines=14> */
.L_x_33:


//--------------------- .text._ZN7cutlass13device_kernelIN5flash11enable_sm90INS1_16FlashAttnFwdSm90INS1_25CollectiveMainloopFwdSm90ILi2EN4cute5tupleIJNS5_1CILi1EEES8_S8_EEENS6_IJNS7_ILi64EEESA_SA_EEELi512ENS_10bfloat16_tEfNS_4arch4Sm90ELb1ELb0ELb0ELb1ELb0ELb0ELb1ELb0ELb0ELb1ELb1ELb0EEENS1_21CollectiveEpilogueFwdINS6_IJSA_NS7_ILi512EEESA_EEES9_SC_SE_Li256ELb1ELb1ELb1ELb0EEENS1_36VarlenDynamicPersistentTileSchedulerILi64ELi64ELi256ELi128ELb1ELb1ELb1ELb1ELb1ELb1EEEEEEEEEvNT_6ParamsE --------------------------
	.section	.text._ZN7cutlass13device_kernelIN5flash11enable_sm90INS1_16FlashAttnFwdSm90INS1_25CollectiveMainloopFwdSm90ILi2EN4cute5tupleIJNS5_1CILi1EEES8_S8_EEENS6_IJNS7_ILi64EEESA_SA_EEELi512ENS_10bfloat16_tEfNS_4arch4Sm90ELb1ELb0ELb0ELb1ELb0ELb0ELb1ELb0ELb0ELb1ELb1ELb0EEENS1_21CollectiveEpilogueFwdINS6_IJSA_NS7_ILi512EEESA_EEES9_SC_SE_Li256ELb1ELb1ELb1ELb0EEENS1_36VarlenDynamicPersistentTileSchedulerILi64ELi64ELi256ELi128ELb1ELb1ELb1ELb1ELb1ELb1EEEEEEEEEvNT_6ParamsE,"ax",@progbits
	.align	128
.text._ZN7cutlass13device_kernelIN5flash11enable_sm90INS1_16FlashAttnFwdSm90INS1_25CollectiveMainloopFwdSm90ILi2EN4cute5tupleIJNS5_1CILi1EEES8_S8_EEENS6_IJNS7_ILi64EEESA_SA_EEELi512ENS_10bfloat16_tEfNS_4arch4Sm90ELb1ELb0ELb0ELb1ELb0ELb0ELb1ELb0ELb0ELb1ELb1ELb0EEENS1_21CollectiveEpilogueFwdINS6_IJSA_NS7_ILi512EEESA_EEES9_SC_SE_Li256ELb1ELb1ELb1ELb0EEENS1_36VarlenDynamicPersistentTileSchedulerILi64ELi64ELi256ELi128ELb1ELb1ELb1ELb1ELb1ELb1EEEEEEEEEvNT_6ParamsE:
        .type           _ZN7cutlass13device_kernelIN5flash11enable_sm90INS1_16FlashAttnFwdSm90INS1_25CollectiveMainloopFwdSm90ILi2EN4cute5tupleIJNS5_1CILi1EEES8_S8_EEENS6_IJNS7_ILi64EEESA_SA_EEELi512ENS_10bfloat16_tEfNS_4arch4Sm90ELb1ELb0ELb0ELb1ELb0ELb0ELb1ELb0ELb0ELb1ELb1ELb0EEENS1_21CollectiveEpilogueFwdINS6_IJSA_NS7_ILi512EEESA_EEES9_SC_SE_Li256ELb1ELb1ELb1ELb0EEENS1_36VarlenDynamicPersistentTileSchedulerILi64ELi64ELi256ELi128ELb1ELb1ELb1ELb1ELb1ELb1EEEEEEEEEvNT_6ParamsE,@function
        .size           _ZN7cutlass13device_kernelIN5flash11enable_sm90INS1_16FlashAttnFwdSm90INS1_25CollectiveMainloopFwdSm90ILi2EN4cute5tupleIJNS5_1CILi1EEES8_S8_EEENS6_IJNS7_ILi64EEESA_SA_EEELi512ENS_10bfloat16_tEfNS_4arch4Sm90ELb1ELb0ELb0ELb1ELb0ELb0ELb1ELb0ELb0ELb1ELb1ELb0EEENS1_21CollectiveEpilogueFwdINS6_IJSA_NS7_ILi512EEESA_EEES9_SC_SE_Li256ELb1ELb1ELb1ELb0EEENS1_36VarlenDynamicPersistentTileSchedulerILi64ELi64ELi256ELi128ELb1ELb1ELb1ELb1ELb1ELb1EEEEEEEEEvNT_6ParamsE,(.L_x_34 - _ZN7cutlass13device_kernelIN5flash11enable_sm90INS1_16FlashAttnFwdSm90INS1_25CollectiveMainloopFwdSm90ILi2EN4cute5tupleIJNS5_1CILi1EEES8_S8_EEENS6_IJNS7_ILi64EEESA_SA_EEELi512ENS_10bfloat16_tEfNS_4arch4Sm90ELb1ELb0ELb0ELb1ELb0ELb0ELb1ELb0ELb0ELb1ELb1ELb0EEENS1_21CollectiveEpilogueFwdINS6_IJSA_NS7_ILi512EEESA_EEES9_SC_SE_Li256ELb1ELb1ELb1ELb0EEENS1_36VarlenDynamicPersistentTileSchedulerILi64ELi64ELi256ELi128ELb1ELb1ELb1ELb1ELb1ELb1EEEEEEEEEvNT_6ParamsE)
        .other          _ZN7cutlass13device_kernelIN5flash11enable_sm90INS1_16FlashAttnFwdSm90INS1_25CollectiveMainloopFwdSm90ILi2EN4cute5tupleIJNS5_1CILi1EEES8_S8_EEENS6_IJNS7_ILi64EEESA_SA_EEELi512ENS_10bfloat16_tEfNS_4arch4Sm90ELb1ELb0ELb0ELb1ELb0ELb0ELb1ELb0ELb0ELb1ELb1ELb0EEENS1_21CollectiveEpilogueFwdINS6_IJSA_NS7_ILi512EEESA_EEES9_SC_SE_Li256ELb1ELb1ELb1ELb0EEENS1_36VarlenDynamicPersistentTileSchedulerILi64ELi64ELi256ELi128ELb1ELb1ELb1ELb1ELb1ELb1EEEEEEEEEvNT_6ParamsE,@"STO_CUDA_ENTRY STV_DEFAULT"
_ZN7cutlass13device_kernelIN5flash11enable_sm90INS1_16FlashAttnFwdSm90INS1_25CollectiveMainloopFwdSm90ILi2EN4cute5tupleIJNS5_1CILi1EEES8_S8_EEENS6_IJNS7_ILi64EEESA_SA_EEELi512ENS_10bfloat16_tEfNS_4arch4Sm90ELb1ELb0ELb0ELb1ELb0ELb0ELb1ELb0ELb0ELb1ELb1ELb0EEENS1_21CollectiveEpilogueFwdINS6_IJSA_NS7_ILi512EEESA_EEES9_SC_SE_Li256ELb1ELb1ELb1ELb0EEENS1_36VarlenDynamicPersistentTileSchedulerILi64ELi64ELi256ELi128ELb1ELb1ELb1ELb1ELb1ELb1EEEEEEEEEvNT_6ParamsE:
[----:B------:R-:W-:Y:S01]  /*0000*/  LDC R1, c[0x0][0x37c] ;  /* 0x0000df00ff017b82 */ /* 0x000fe20000000800 */
[----:B------:R-:W-:Y:S05]  /*0010*/  EXIT ;  /* 0x000000000000794d */ /* 0x000fea0003800000 */
.L_x_16:
        /* <DEDUP_REMOVED lines=14> */
.L_x_34:


//--------------------- .text._ZN7cutlass13device_kernelIN5flash11enable_sm90INS1_16FlashAttnFwdSm90INS1_25CollectiveMainloopFwdSm90ILi2EN4cute5tupleIJNS5_1CILi1EEES8_S8_EEENS6_IJNS7_ILi64EEESA_SA_EEELi512ENS_10bfloat16_tEfNS_4arch4Sm90ELb1ELb0ELb0ELb1ELb0ELb1ELb1ELb0ELb0ELb1ELb1ELb0EEENS1_21CollectiveEpilogueFwdINS6_IJSA_NS7_ILi512EEESA_EEES9_SC_SE_Li256ELb1ELb1ELb1ELb0EEENS1_36VarlenDynamicPersistentTileSchedulerILi64ELi64ELi256ELi128ELb1ELb1ELb1ELb1ELb1ELb1EEEEEEEEEvNT_6ParamsE --------------------------
	.section	.text._ZN7cutlass13device_kernelIN5flash11enable_sm90INS1_16FlashAttnFwdSm90INS1_25CollectiveMainloopFwdSm90ILi2EN4cute5tupleIJNS5_1CILi1EEES8_S8_EEENS6_IJNS7_ILi64EEESA_SA_EEELi512ENS_10bfloat16_tEfNS_4arch4Sm90ELb1ELb0ELb0ELb1ELb0ELb1ELb1ELb0ELb0ELb1ELb1ELb0EEENS1_21CollectiveEpilogueFwdINS6_IJSA_NS7_ILi512EEESA_EEES9_SC_SE_Li256ELb1ELb1ELb1ELb0EEENS1_36VarlenDynamicPersistentTileSchedulerILi64ELi64ELi256ELi128ELb1ELb1ELb1ELb1ELb1ELb1EEEEEEEEEvNT_6ParamsE,"ax",@progbits
	.align	128
.text._ZN7cutlass13device_kernelIN5flash11enable_sm90INS1_16FlashAttnFwdSm90INS1_25CollectiveMainloopFwdSm90ILi2EN4cute5tupleIJNS5_1CILi1EEES8_S8_EEENS6_IJNS7_ILi64EEESA_SA_EEELi512ENS_10bfloat16_tEfNS_4arch4Sm90ELb1ELb0ELb0ELb1ELb0ELb1ELb1ELb0ELb0ELb1ELb1ELb0EEENS1_21CollectiveEpilogueFwdINS6_IJSA_NS7_ILi512EEESA_EEES9_SC_SE_Li256ELb1ELb1ELb1ELb0EEENS1_36VarlenDynamicPersistentTileSchedulerILi64ELi64ELi256ELi128ELb1ELb1ELb1ELb1ELb1ELb1EEEEEEEEEvNT_6ParamsE:
        .type           _ZN7cutlass13device_kernelIN5flash11enable_sm90INS1_16FlashAttnFwdSm90INS1_25CollectiveMainloopFwdSm90ILi2EN4cute5tupleIJNS5_1CILi1EEES8_S8_EEENS6_IJNS7_ILi64EEESA_SA_EEELi512ENS_10bfloat16_tEfNS_4arch4Sm90ELb1ELb0ELb0ELb1ELb0ELb1ELb1ELb0ELb0ELb1ELb1ELb0EEENS1_21CollectiveEpilogueFwdINS6_IJSA_NS7_ILi512EEESA_EEES9_SC_SE_Li256ELb1ELb1ELb1ELb0EEENS1_36VarlenDynamicPersistentTileSchedulerILi64ELi64ELi256ELi128ELb1ELb1ELb1ELb1ELb1ELb1EEEEEEEEEvNT_6ParamsE,@function
        .size           _ZN7cutlass13device_kernelIN5flash11enable_sm90INS1_16FlashAttnFwdSm90INS1_25CollectiveMainloopFwdSm90ILi2EN4cute5tupleIJNS5_1CILi1EEES8_S8_EEENS6_IJNS7_ILi64EEESA_SA_EEELi512ENS_10bfloat16_tEfNS_4arch4Sm90ELb1ELb0ELb0ELb1ELb0ELb1ELb1ELb0ELb0ELb1ELb1ELb0EEENS1_21CollectiveEpilogueFwdINS6_IJSA_NS7_ILi512EEESA_EEES9_SC_SE_Li256ELb1ELb1ELb1ELb0EEENS1_36VarlenDynamicPersistentTileSchedulerILi64ELi64ELi256ELi128ELb1ELb1ELb1ELb1ELb1ELb1EEEEEEEEEvNT_6ParamsE,(.L_x_35 - _ZN7cutlass13device_kernelIN5flash11enable_sm90INS1_16FlashAttnFwdSm90INS1_25CollectiveMainloopFwdSm90ILi2EN4cute5tupleIJNS5_1CILi1EEES8_S8_EEENS6_IJNS7_ILi64EEESA_SA_EEELi512ENS_10bfloat16_tEfNS_4arch4Sm90ELb1ELb0ELb0ELb1ELb0ELb1ELb1ELb0ELb0ELb1ELb1ELb0EEENS1_21CollectiveEpilogueFwdINS6_IJSA_NS7_ILi512EEESA_EEES9_SC_SE_Li256ELb1ELb1ELb1ELb0EEENS1_36VarlenDynamicPersistentTileSchedulerILi64ELi64ELi256ELi128ELb1ELb1ELb1ELb1ELb1ELb1EEEEEEEEEvNT_6ParamsE)
        .other          _ZN7cutlass13device_kernelIN5flash11enable_sm90INS1_16FlashAttnFwdSm90INS1_25CollectiveMainloopFwdSm90ILi2EN4cute5tupleIJNS5_1CILi1EEES8_S8_EEENS6_IJNS7_ILi64EEESA_SA_EEELi512ENS_10bfloat16_tEfNS_4arch4Sm90ELb1ELb0ELb0ELb1ELb0ELb1ELb1ELb0ELb0ELb1ELb1ELb0EEENS1_21CollectiveEpilogueFwdINS6_IJSA_NS7_ILi512EEESA_EEES9_SC_SE_Li256ELb1ELb1ELb1ELb0EEENS1_36VarlenDynamicPersistentTileSchedulerILi64ELi64ELi256ELi128ELb1ELb1ELb1ELb1ELb1ELb1EEEEEEEEEvNT_6ParamsE,@"STO_CUDA_ENTRY STV_DEFAULT"
_ZN7cutlass13device_kernelIN5flash11enable_sm90INS1_16FlashAttnFwdSm90INS1_25CollectiveMainloopFwdSm90ILi2EN4cute5tupleIJNS5_1CILi1EEES8_S8_EEENS6_IJNS7_ILi64EEESA_SA_EEELi512ENS_10bfloat16_tEfNS_4arch4Sm90ELb1ELb0ELb0ELb1ELb0ELb1ELb1ELb0ELb0ELb1ELb1ELb0EEENS1_21CollectiveEpilogueFwdINS6_IJSA_NS7_ILi512EEESA_EEES9_SC_SE_Li256ELb1ELb1ELb1ELb0EEENS1_36VarlenDynamicPersistentTileSchedulerILi64ELi64ELi256ELi128ELb1ELb1ELb1ELb1ELb1ELb1EEEEEEEEEvNT_6ParamsE:
[----:B------:R-:W-:Y:S01]  /*0000*/  LDC R1, c[0x0][0x37c] ;  /* 0x0000df00ff017b82 */ /* 0x000fe20000000800 */
[----:B------:R-:W-:Y:S05]  /*0010*/  EXIT ;  /* 0x000000000000794d */ /* 0x000fea0003800000 */
.L_x_17:
        /* <DEDUP_REMOVED lines=14> */
.L_x_35:


//--------------------- .nv.shared.reserved.0     --------------------------
	.section	.nv.shared.reserved.0,"aw",@nobits
	.weak		__nv_reservedSMEM_offset_0_alias
	.size		__nv_reservedSMEM_offset_0_alias, 0, 64
	.other		__nv_reservedSMEM_offset_0_alias,@"STO_CUDA_RESERVED_SHARED STV_DEFAULT"
__nv_reservedSMEM_offset_0_alias:
	.zero		0
	.zero		64


//--------------------- .nv.global                --------------------------
	.section	.nv.global,"aw",@nobits
.nv.global:
	.type		_ZN75_INTERNAL_c460b146_39_flash_fwd_hdim64_512_bf16_split_sm90_cu_f3e6f9ee_35204cute1_E,@object
	.size		_ZN75_INTERNAL_c460b146_39_flash_fwd_hdim64_512_bf16_split_sm90_cu_f3e6f9ee_35204cute1_E,(_ZN75_INTERNAL_c460b146_39_flash_fwd_hdim64_512_bf16_split_sm90_cu_f3e6f9ee_35204cuda3std3__45__cpo6cbeginE - _ZN75_INTERNAL_c460b146_39_flash_fwd_hdim64_512_bf16_split_sm90_cu_f3e6f9ee_35204cute1_E)
_ZN75_INTERNAL_c460b146_39_flash_fwd_hdim64_512_bf16_split_sm90_cu_f3e6f9ee_35204cute1_E:
	.zero		1
	.type		_ZN75_INTERNAL_c460b146_39_flash_fwd_hdim64_512_bf16_split_sm90_cu_f3e6f9ee_35204cuda3std3__45__cpo6cbeginE,@object
	.size		_ZN75_INTERNAL_c460b146_39_flash_fwd_hdim64_512_bf16_split_sm90_cu_f3e6f9ee_35204cuda3std3__45__cpo6cbeginE,(_ZN75_INTERNAL_c460b146_39_flash_fwd_hdim64_512_bf16_split_sm90_cu_f3e6f9ee_35204cuda3std3__48in_placeE - _ZN75_INTERNAL_c460b146_39_flash_fwd_hdim64_512_bf16_split_sm90_cu_f3e6f9ee_35204cuda3std3__45__cpo6cbeginE)
_ZN75_INTERNAL_c460b146_39_flash_fwd_hdim64_512_bf16_split_sm90_cu_f3e6f9ee_35204cuda3std3__45__cpo6cbeginE:
	.zero		1
	.type		_ZN75_INTERNAL_c460b146_39_flash_fwd_hdim64_512_bf16_split_sm90_cu_f3e6f9ee_35204cuda3std3__48in_placeE,@object
	.size		_ZN75_INTERNAL_c460b146_39_flash_fwd_hdim64_512_bf16_split_sm90_cu_f3e6f9ee_35204cuda3std3__48in_placeE,(_ZN75_INTERNAL_c460b146_39_flash_fwd_hdim64_512_bf16_split_sm90_cu_f3e6f9ee_35204cuda3std6ranges3__45__cpo9iter_moveE - _ZN75_INTERNAL_c460b146_39_flash_fwd_hdim64_512_bf16_split_sm90_cu_f3e6f9ee_35204cuda3std3__48in_placeE)
_ZN75_INTERNAL_c460b146_39_flash_fwd_hdim64_512_bf16_split_sm90_cu_f3e6f9ee_35204cuda3std3__48in_placeE:
	.zero		1
	.type		_ZN75_INTERNAL_c460b146_39_flash_fwd_hdim64_512_bf16_split_sm90_cu_f3e6f9ee_35204cuda3std6ranges3__45__cpo9iter_moveE,@object
	.size		_ZN75_INTERNAL_c460b146_39_flash_fwd_hdim64_512_bf16_split_sm90_cu_f3e6f9ee_35204cuda3std6ranges3__45__cpo9iter_moveE,(_ZN75_INTERNAL_c460b146_39_flash_fwd_hdim64_512_bf16_split_sm90_cu_f3e6f9ee_35204cuda3std3__45__cpo5beginE - _ZN75_INTERNAL_c460b146_39_flash_fwd_hdim64_512_bf16_split_sm90_cu_f3e6f9ee_35204cuda3std6ranges3__45__cpo9iter_moveE)
_ZN75_INTERNAL_c460b146_39_flash_fwd_hdim64_512_bf16_split_sm90_cu_f3e6f9ee_35204cuda3std6ranges3__45__cpo9iter_moveE:
	.zero		1
	.type		_ZN75_INTERNAL_c460b146_39_flash_fwd_hdim64_512_bf16_split_sm90_cu_f3e6f9ee_35204cuda3std3__45__cpo5beginE,@object
	.size		_ZN75_INTERNAL_c460b146_39_flash_fwd_hdim64_512_bf16_split_sm90_cu_f3e6f9ee_35204cuda3std3__45__cpo5beginE,(_ZN75_INTERNAL_c460b146_39_flash_fwd_hdim64_512_bf16_split_sm90_cu_f3e6f9ee_35204cuda3std3__477_GLOBAL__N__c460b146_39_flash_fwd_hdim64_512_bf16_split_sm90_cu_f3e6f9ee_35206ignoreE - _ZN75_INTERNAL_c460b146_39_flash_fwd_hdim64_512_bf16_split_sm90_cu_f3e6f9ee_35204cuda3std3__45__cpo5beginE)
_ZN75_INTERNAL_c460b146_39_flash_fwd_hdim64_512_bf16_split_sm90_cu_f3e6f9ee_35204cuda3std3__45__cpo5beginE:
	.zero		1
	.type		_ZN75_INTERNAL_c460b146_39_flash_fwd_hdim64_512_bf16_split_sm90_cu_f3e6f9ee_35204cuda3std3__477_GLOBAL__N__c460b146_39_flash_fwd_hdim64_512_bf16_split_sm90_cu_f3e6f9ee_35206ignoreE,@object
	.size		_ZN75_INTERNAL_c460b146_39_flash_fwd_hdim64_512_bf16_split_sm90_cu_f3e6f9ee_35204cuda3std3__477_GLOBAL__N__c460b146_39_flash_fwd_hdim64_512_bf16_split_sm90_cu_f3e6f9ee_35206ignoreE,(_ZN75_INTERNAL_c460b146_39_flash_fwd_hdim64_512_bf16_split_sm90_cu_f3e6f9ee_35204cute7productE - _ZN75_INTERNAL_c460b146_39_flash_fwd_hdim64_512_bf16_split_sm90_cu_f3e6f9ee_35204cuda3std3__477_GLOBAL__N__c460b146_39_flash_fwd_hdim64_512_bf16_split_sm90_cu_f3e6f9ee_35206ignoreE)
_ZN75_INTERNAL_c460b146_39_flash_fwd_hdim64_512_bf16_split_sm90_cu_f3e6f9ee_35204cuda3std3__477_GLOBAL__N__c460b146_39_flash_fwd_hdim64_512_bf16_split_sm90_cu_f3e6f9ee_35206ignoreE:
	.zero		1
	.type		_ZN75_INTERNAL_c460b146_39_flash_fwd_hdim64_512_bf16_split_sm90_cu_f3e6f9ee_35204cute7productE,@object
	.size		_ZN75_INTERNAL_c460b146_39_flash_fwd_hdim64_512_bf16_split_sm90_cu_f3e6f9ee_35204cute7productE,(_ZN75_INTERNAL_c460b146_39_flash_fwd_hdim64_512_bf16_split_sm90_cu_f3e6f9ee_35204cuda3std3__45__cpo3endE - _ZN75_INTERNAL_c460b146_39_flash_fwd_hdim64_512_bf16_split_sm90_cu_f3e6f9ee_35204cute7productE)
_ZN75_INTERNAL_c460b146_39_flash_fwd_hdim64_512_bf16_split_sm90_cu_f3e6f9ee_35204cute7productE:
	.zero		1
	.type		_ZN75_INTERNAL_c460b146_39_flash_fwd_hdim64_512_bf16_split_sm90_cu_f3e6f9ee_35204cuda3std3__45__cpo3endE,@object
	.size		_ZN75_INTERNAL_c460b146_39_flash_fwd_hdim64_512_bf16_split_sm90_cu_f3e6f9ee_35204cuda3std3__45__cpo3endE,(_ZN75_INTERNAL_c460b146_39_flash_fwd_hdim64_512_bf16_split_sm90_cu_f3e6f9ee_35204cuda3std3__419piecewise_constructE - _ZN75_INTERNAL_c460b146_39_flash_fwd_hdim64_512_bf16_split_sm90_cu_f3e6f9ee_35204cuda3std3__45__cpo3endE)
_ZN75_INTERNAL_c460b146_39_flash_fwd_hdim64_512_bf16_split_sm90_cu_f3e6f9ee_35204cuda3std3__45__cpo3endE:
	.zero		1
	.type		_ZN75_INTERNAL_c460b146_39_flash_fwd_hdim64_512_bf16_split_sm90_cu_f3e6f9ee_35204cuda3std3__419piecewise_constructE,@object
	.size		_ZN75_INTERNAL_c460b146_39_flash_fwd_hdim64_512_bf16_split_sm90_cu_f3e6f9ee_35204cuda3std3__419piecewise_constructE,(_ZN75_INTERNAL_c460b146_39_flash_fwd_hdim64_512_bf16_split_sm90_cu_f3e6f9ee_35204cuda3std3__45__cpo4cendE - _ZN75_INTERNAL_c460b146_39_flash_fwd_hdim64_512_bf16_split_sm90_cu_f3e6f9ee_35204cuda3std3__419piecewise_constructE)
_ZN75_INTERNAL_c460b146_39_flash_fwd_hdim64_512_bf16_split_sm90_cu_f3e6f9ee_35204cuda3std3__419piecewise_constructE:
	.zero		1
	.type		_ZN75_INTERNAL_c460b146_39_flash_fwd_hdim64_512_bf16_split_sm90_cu_f3e6f9ee_35204cuda3std3__45__cpo4cendE,@object
	.size		_ZN75_INTERNAL_c460b146_39_flash_fwd_hdim64_512_bf16_split_sm90_cu_f3e6f9ee_35204cuda3std3__45__cpo4cendE,(_ZN75_INTERNAL_c460b146_39_flash_fwd_hdim64_512_bf16_split_sm90_cu_f3e6f9ee_35204cuda3std6ranges3__45__cpo4swapE - _ZN75_INTERNAL_c460b146_39_flash_fwd_hdim64_512_bf16_split_sm90_cu_f3e6f9ee_35204cuda3std3__45__cpo4cendE)
_ZN75_INTERNAL_c460b146_39_flash_fwd_hdim64_512_bf16_split_sm90_cu_f3e6f9ee_35204cuda3std3__45__cpo4cendE:
	.zero		1
	.type		_ZN75_INTERNAL_c460b146_39_flash_fwd_hdim64_512_bf16_split_sm90_cu_f3e6f9ee_35204cuda3std6ranges3__45__cpo4swapE,@object
	.size		_ZN75_INTERNAL_c460b146_39_flash_fwd_hdim64_512_bf16_split_sm90_cu_f3e6f9ee_35204cuda3std6ranges3__45__cpo4swapE,(.L_7 - _ZN75_INTERNAL_c460b146_39_flash_fwd_hdim64_512_bf16_split_sm90_cu_f3e6f9ee_35204cuda3std6ranges3__45__cpo4swapE)
_ZN75_INTERNAL_c460b146_39_flash_fwd_hdim64_512_bf16_split_sm90_cu_f3e6f9ee_35204cuda3std6ranges3__45__cpo4swapE:
	.zero		1
.L_7:


//--------------------- .nv.constant0._ZN7cutlass13device_kernelIN5flash11enable_sm90INS1_16FlashAttnFwdSm90INS1_25CollectiveMainloopFwdSm90ILi2EN4cute5tupleIJNS5_1CILi1EEES8_S8_EEENS6_IJNS7_ILi64EEESA_SA_EEELi512ENS_10bfloat16_tEfNS_4arch4Sm90ELb0ELb0ELb0ELb0ELb0ELb0ELb0ELb0ELb0ELb1ELb1ELb0EEENS1_21CollectiveEpilogueFwdINS6_IJSA_NS7_ILi512EEESA_EEES9_SC_SE_Li256ELb0ELb1ELb1ELb0EEENS1_19SingleTileSchedulerILb0ELb1ELb1ELi64EEEEEEEEEvNT_6ParamsE --------------------------
	.section	.nv.constant0._ZN7cutlass13device_kernelIN5flash11enable_sm90INS1_16FlashAttnFwdSm90INS1_25CollectiveMainloopFwdSm90ILi2EN4cute5tupleIJNS5_1CILi1EEES8_S8_EEENS6_IJNS7_ILi64EEESA_SA_EEELi512ENS_10bfloat16_tEfNS_4arch4Sm90ELb0ELb0ELb0ELb0ELb0ELb0ELb0ELb0ELb0ELb1ELb1ELb0EEENS1_21CollectiveEpilogueFwdINS6_IJSA_NS7_ILi512EEESA_EEES9_SC_SE_Li256ELb0ELb1ELb1ELb0EEENS1_19SingleTileSchedulerILb0ELb1ELb1ELi64EEEEEEEEEvNT_6ParamsE,"a",@progbits
	.sectionflags	@""
	.align	4
.nv.constant0._ZN7cutlass13device_kernelIN5flash11enable_sm90INS1_16FlashAttnFwdSm90INS1_25CollectiveMainloopFwdSm90ILi2EN4cute5tupleIJNS5_1CILi1EEES8_S8_EEENS6_IJNS7_ILi64EEESA_SA_EEELi512ENS_10bfloat16_tEfNS_4arch4Sm90ELb0ELb0ELb0ELb0ELb0ELb0ELb0ELb0ELb0ELb1ELb1ELb0EEENS1_21CollectiveEpilogueFwdINS6_IJSA_NS7_ILi512EEESA_EEES9_SC_SE_Li256ELb0ELb1ELb1ELb0EEENS1_19SingleTileSchedulerILb0ELb1ELb1ELi64EEEEEEEEEvNT_6ParamsE:
	.zero		3456


//--------------------- .nv.constant0._ZN7cutlass13device_kernelIN5flash11enable_sm90INS1_16FlashAttnFwdSm90INS1_25CollectiveMainloopFwdSm90ILi2EN4cute5tupleIJNS5_1CILi1EEES8_S8_EEENS6_IJNS7_ILi64EEESA_SA_EEELi512ENS_10bfloat16_tEfNS_4arch4Sm90ELb0ELb0ELb0ELb0ELb0ELb0ELb1ELb0ELb0ELb1ELb1ELb0EEENS1_21CollectiveEpilogueFwdINS6_IJSA_NS7_ILi512EEESA_EEES9_SC_SE_Li256ELb0ELb1ELb1ELb0EEENS1_19SingleTileSchedulerILb0ELb1ELb1ELi64EEEEEEEEEvNT_6ParamsE --------------------------
	.section	.nv.constant0._ZN7cutlass13device_kernelIN5flash11enable_sm90INS1_16FlashAttnFwdSm90INS1_25CollectiveMainloopFwdSm90ILi2EN4cute5tupleIJNS5_1CILi1EEES8_S8_EEENS6_IJNS7_ILi64EEESA_SA_EEELi512ENS_10bfloat16_tEfNS_4arch4Sm90ELb0ELb0ELb0ELb0ELb0ELb0ELb1ELb0ELb0ELb1ELb1ELb0EEENS1_21CollectiveEpilogueFwdINS6_IJSA_NS7_ILi512EEESA_EEES9_SC_SE_Li256ELb0ELb1ELb1ELb0EEENS1_19SingleTileSchedulerILb0ELb1ELb1ELi64EEEEEEEEEvNT_6ParamsE,"a",@progbits
	.sectionflags	@""
	.align	4
.nv.constant0._ZN7cutlass13device_kernelIN5flash11enable_sm90INS1_16FlashAttnFwdSm90INS1_25CollectiveMainloopFwdSm90ILi2EN4cute5tupleIJNS5_1CILi1EEES8_S8_EEENS6_IJNS7_ILi64EEESA_SA_EEELi512ENS_10bfloat16_tEfNS_4arch4Sm90ELb0ELb0ELb0ELb0ELb0ELb0ELb1ELb0ELb0ELb1ELb1ELb0EEENS1_21CollectiveEpilogueFwdINS6_IJSA_NS7_ILi512EEESA_EEES9_SC_SE_Li256ELb0ELb1ELb1ELb0EEENS1_19SingleTileSchedulerILb0ELb1ELb1ELi64EEEEEEEEEvNT_6ParamsE:
	.zero		3712


//--------------------- .nv.constant0._ZN7cutlass13device_kernelIN5flash11enable_sm90INS1_16FlashAttnFwdSm90INS1_25CollectiveMainloopFwdSm90ILi2EN4cute5tupleIJNS5_1CILi1EEES8_S8_EEENS6_IJNS7_ILi64EEESA_SA_EEELi512ENS_10bfloat16_tEfNS_4arch4Sm90ELb0ELb0ELb0ELb1ELb0ELb0ELb0ELb0ELb0ELb1ELb1ELb0EEENS1_21CollectiveEpilogueFwdINS6_IJSA_NS7_ILi512EEESA_EEES9_SC_SE_Li256ELb1ELb1ELb1ELb0EEENS1_36VarlenDynamicPersistentTileSchedulerILi64ELi64ELi256ELi128ELb1ELb1ELb1ELb0ELb1ELb1EEEEEEEEEvNT_6ParamsE --------------------------
	.section	.nv.constant0._ZN7cutlass13device_kernelIN5flash11enable_sm90INS1_16FlashAttnFwdSm90INS1_25CollectiveMainloopFwdSm90ILi2EN4cute5tupleIJNS5_1CILi1EEES8_S8_EEENS6_IJNS7_ILi64EEESA_SA_EEELi512ENS_10bfloat16_tEfNS_4arch4Sm90ELb0ELb0ELb0ELb1ELb0ELb0ELb0ELb0ELb0ELb1ELb1ELb0EEENS1_21CollectiveEpilogueFwdINS6_IJSA_NS7_ILi512EEESA_EEES9_SC_SE_Li256ELb1ELb1ELb1ELb0EEENS1_36VarlenDynamicPersistentTileSchedulerILi64ELi64ELi256ELi128ELb1ELb1ELb1ELb0ELb1ELb1EEEEEEEEEvNT_6ParamsE,"a",@progbits
	.sectionflags	@""
	.align	4
.nv.constant0._ZN7cutlass13device_kernelIN5flash11enable_sm90INS1_16FlashAttnFwdSm90INS1_25CollectiveMainloopFwdSm90ILi2EN4cute5tupleIJNS5_1CILi1EEES8_S8_EEENS6_IJNS7_ILi64EEESA_SA_EEELi512ENS_10bfloat16_tEfNS_4arch4Sm90ELb0ELb0ELb0ELb1ELb0ELb0ELb0ELb0ELb0ELb1ELb1ELb0EEENS1_21CollectiveEpilogueFwdINS6_IJSA_NS7_ILi512EEESA_EEES9_SC_SE_Li256ELb1ELb1ELb1ELb0EEENS1_36VarlenDynamicPersistentTileSchedulerILi64ELi64ELi256ELi128ELb1ELb1ELb1ELb0ELb1ELb1EEEEEEEEEvNT_6ParamsE:
	.zero		3584


//--------------------- .nv.constant0._ZN7cutlass13device_kernelIN5flash11enable_sm90INS1_16FlashAttnFwdSm90INS1_25CollectiveMainloopFwdSm90ILi2EN4cute5tupleIJNS5_1CILi1EEES8_S8_EEENS6_IJNS7_ILi64EEESA_SA_EEELi512ENS_10bfloat16_tEfNS_4arch4Sm90ELb0ELb0ELb0ELb1ELb0ELb1ELb0ELb0ELb0ELb1ELb1ELb0EEENS1_21CollectiveEpilogueFwdINS6_IJSA_NS7_ILi512EEESA_EEES9_SC_SE_Li256ELb1ELb1ELb1ELb0EEENS1_36VarlenDynamicPersistentTileSchedulerILi64ELi64ELi256ELi128ELb1ELb1ELb1ELb0ELb1ELb1EEEEEEEEEvNT_6ParamsE --------------------------
	.section	.nv.constant0._ZN7cutlass13device_kernelIN5flash11enable_sm90INS1_16FlashAttnFwdSm90INS1_25CollectiveMainloopFwdSm90ILi2EN4cute5tupleIJNS5_1CILi1EEES8_S8_EEENS6_IJNS7_ILi64EEESA_SA_EEELi512ENS_10bfloat16_tEfNS_4arch4Sm90ELb0ELb0ELb0ELb1ELb0ELb1ELb0ELb0ELb0ELb1ELb1ELb0EEENS1_21CollectiveEpilogueFwdINS6_IJSA_NS7_ILi512EEESA_EEES9_SC_SE_Li256ELb1ELb1ELb1ELb0EEENS1_36VarlenDynamicPersistentTileSchedulerILi64ELi64ELi256ELi128ELb1ELb1ELb1ELb0ELb1ELb1EEEEEEEEEvNT_6ParamsE,"a",@progbits
	.sectionflags	@""
	.align	4
.nv.constant0._ZN7cutlass13device_kernelIN5flash11enable_sm90INS1_16FlashAttnFwdSm90INS1_25CollectiveMainloopFwdSm90ILi2EN4cute5tupleIJNS5_1CILi1EEES8_S8_EEENS6_IJNS7_ILi64EEESA_SA_EEELi512ENS_10bfloat16_tEfNS_4arch4Sm90ELb0ELb0ELb0ELb1ELb0ELb1ELb0ELb0ELb0ELb1ELb1ELb0EEENS1_21CollectiveEpilogueFwdINS6_IJSA_NS7_ILi512EEESA_EEES9_SC_SE_Li256ELb1ELb1ELb1ELb0EEENS1_36VarlenDynamicPersistentTileSchedulerILi64ELi64ELi256ELi128ELb1ELb1ELb1ELb0ELb1ELb1EEEEEEEEEvNT_6ParamsE:
	.zero		3584


//--------------------- .nv.constant0._ZN7cutlass13device_kernelIN5flash11enable_sm90INS1_16FlashAttnFwdSm90INS1_25CollectiveMainloopFwdSm90ILi2EN4cute5tupleIJNS5_1CILi1EEES8_S8_EEENS6_IJNS7_ILi64EEESA_SA_EEELi512ENS_10bfloat16_tEfNS_4arch4Sm90ELb0ELb0ELb0ELb1ELb0ELb0ELb1ELb0ELb0ELb1ELb1ELb0EEENS1_21CollectiveEpilogueFwdINS6_IJSA_NS7_ILi512EEESA_EEES9_SC_SE_Li256ELb1ELb1ELb1ELb0EEENS1_36VarlenDynamicPersistentTileSchedulerILi64ELi64ELi256ELi128ELb1ELb1ELb1ELb0ELb1ELb1EEEEEEEEEvNT_6ParamsE --------------------------
	.section	.nv.constant0._ZN7cutlass13device_kernelIN5flash11enable_sm90INS1_16FlashAttnFwdSm90INS1_25CollectiveMainloopFwdSm90ILi2EN4cute5tupleIJNS5_1CILi1EEES8_S8_EEENS6_IJNS7_ILi64EEESA_SA_EEELi512ENS_10bfloat16_tEfNS_4arch4Sm90ELb0ELb0ELb0ELb1ELb0ELb0ELb1ELb0ELb0ELb1ELb1ELb0EEENS1_21CollectiveEpilogueFwdINS6_IJSA_NS7_ILi512EEESA_EEES9_SC_SE_Li256ELb1ELb1ELb1ELb0EEENS1_36VarlenDynamicPersistentTileSchedulerILi64ELi64ELi256ELi128ELb1ELb1ELb1ELb0ELb1ELb1EEEEEEEEEvNT_6ParamsE,"a",@progbits
	.sectionflags	@""
	.align	4
.nv.constant0._ZN7cutlass13device_kernelIN5flash11enable_sm90INS1_16FlashAttnFwdSm90INS1_25CollectiveMainloopFwdSm90ILi2EN4cute5tupleIJNS5_1CILi1EEES8_S8_EEENS6_IJNS7_ILi64EEESA_SA_EEELi512ENS_10bfloat16_tEfNS_4arch4Sm90ELb0ELb0ELb0ELb1ELb0ELb0ELb1ELb0ELb0ELb1ELb1ELb0EEENS1_21CollectiveEpilogueFwdINS6_IJSA_NS7_ILi512EEESA_EEES9_SC_SE_Li256ELb1ELb1ELb1ELb0EEENS1_36VarlenDynamicPersistentTileSchedulerILi64ELi64ELi256ELi128ELb1ELb1ELb1ELb0ELb1ELb1EEEEEEEEEvNT_6ParamsE:
	.zero		3840


//--------------------- .nv.constant0._ZN7cutlass13device_kernelIN5flash11enable_sm90INS1_16FlashAttnFwdSm90INS1_25CollectiveMainloopFwdSm90ILi2EN4cute5tupleIJNS5_1CILi1EEES8_S8_EEENS6_IJNS7_ILi64EEESA_SA_EEELi512ENS_10bfloat16_tEfNS_4arch4Sm90ELb0ELb0ELb0ELb1ELb0ELb1ELb1ELb0ELb0ELb1ELb1ELb0EEENS1_21CollectiveEpilogueFwdINS6_IJSA_NS7_ILi512EEESA_EEES9_SC_SE_Li256ELb1ELb1ELb1ELb0EEENS1_36VarlenDynamicPersistentTileSchedulerILi64ELi64ELi256ELi128ELb1ELb1ELb1ELb0ELb1ELb1EEEEEEEEEvNT_6ParamsE --------------------------
	.section	.nv.constant0._ZN7cutlass13device_kernelIN5flash11enable_sm90INS1_16FlashAttnFwdSm90INS1_25CollectiveMainloopFwdSm90ILi2EN4cute5tupleIJNS5_1CILi1EEES8_S8_EEENS6_IJNS7_ILi64EEESA_SA_EEELi512ENS_10bfloat16_tEfNS_4arch4Sm90ELb0ELb0ELb0ELb1ELb0ELb1ELb1ELb0ELb0ELb1ELb1ELb0EEENS1_21CollectiveEpilogueFwdINS6_IJSA_NS7_ILi512EEESA_EEES9_SC_SE_Li256ELb1ELb1ELb1ELb0EEENS1_36VarlenDynamicPersistentTileSchedulerILi64ELi64ELi256ELi128ELb1ELb1ELb1ELb0ELb1ELb1EEEEEEEEEvNT_6ParamsE,"a",@progbits
	.sectionflags	@""
	.align	4
.nv.constant0._ZN7cutlass13device_kernelIN5flash11enable_sm90INS1_16FlashAttnFwdSm90INS1_25CollectiveMainloopFwdSm90ILi2EN4cute5tupleIJNS5_1CILi1EEES8_S8_EEENS6_IJNS7_ILi64EEESA_SA_EEELi512ENS_10bfloat16_tEfNS_4arch4Sm90ELb0ELb0ELb0ELb1ELb0ELb1ELb1ELb0ELb0ELb1ELb1ELb0EEENS1_21CollectiveEpilogueFwdINS6_IJSA_NS7_ILi512EEESA_EEES9_SC_SE_Li256ELb1ELb1ELb1ELb0EEENS1_36VarlenDynamicPersistentTileSchedulerILi64ELi64ELi256ELi128ELb1ELb1ELb1ELb0ELb1ELb1EEEEEEEEEvNT_6ParamsE:
	.zero		3840


//--------------------- .nv.constant0._ZN7cutlass13device_kernelIN5flash11enable_sm90INS1_16FlashAttnFwdSm90INS1_25CollectiveMainloopFwdSm90ILi2EN4cute5tupleIJNS5_1CILi1EEES8_S8_EEENS6_IJNS7_ILi64EEESA_SA_EEELi512ENS_10bfloat16_tEfNS_4arch4Sm90ELb0ELb1ELb0ELb0ELb0ELb0ELb0ELb0ELb0ELb1ELb1ELb0EEENS1_21CollectiveEpilogueFwdINS6_IJSA_NS7_ILi512EEESA_EEES9_SC_SE_Li256ELb0ELb1ELb1ELb0EEENS1_19SingleTileSchedulerILb0ELb1ELb1ELi64EEEEEEEEEvNT_6ParamsE --------------------------
	.section	.nv.constant0._ZN7cutlass13device_kernelIN5flash11enable_sm90INS1_16FlashAttnFwdSm90INS1_25CollectiveMainloopFwdSm90ILi2EN4cute5tupleIJNS5_1CILi1EEES8_S8_EEENS6_IJNS7_ILi64EEESA_SA_EEELi512ENS_10bfloat16_tEfNS_4arch4Sm90ELb0ELb1ELb0ELb0ELb0ELb0ELb0ELb0ELb0ELb1ELb1ELb0EEENS1_21CollectiveEpilogueFwdINS6_IJSA_NS7_ILi512EEESA_EEES9_SC_SE_Li256ELb0ELb1ELb1ELb0EEENS1_19SingleTileSchedulerILb0ELb1ELb1ELi64EEEEEEEEEvNT_6ParamsE,"a",@progbits
	.sectionflags	@""
	.align	4
.nv.constant0._ZN7cutlass13device_kernelIN5flash11enable_sm90INS1_16FlashAttnFwdSm90INS1_25CollectiveMainloopFwdSm90ILi2EN4cute5tupleIJNS5_1CILi1EEES8_S8_EEENS6_IJNS7_ILi64EEESA_SA_EEELi512ENS_10bfloat16_tEfNS_4arch4Sm90ELb0ELb1ELb0ELb0ELb0ELb0ELb0ELb0ELb0ELb1ELb1ELb0EEENS1_21CollectiveEpilogueFwdINS6_IJSA_NS7_ILi512EEESA_EEES9_SC_SE_Li256ELb0ELb1ELb1ELb0EEENS1_19SingleTileSchedulerILb0ELb1ELb1ELi64EEEEEEEEEvNT_6ParamsE:
	.zero		3456


//--------------------- .nv.constant0._ZN7cutlass13device_kernelIN5flash11enable_sm90INS1_16FlashAttnFwdSm90INS1_25CollectiveMainloopFwdSm90ILi2EN4cute5tupleIJNS5_1CILi1EEES8_S8_EEENS6_IJNS7_ILi64EEESA_SA_EEELi512ENS_10bfloat16_tEfNS_4arch4Sm90ELb0ELb1ELb0ELb0ELb0ELb0ELb1ELb0ELb0ELb1ELb1ELb0EEENS1_21CollectiveEpilogueFwdINS6_IJSA_NS7_ILi512EEESA_EEES9_SC_SE_Li256ELb0ELb1ELb1ELb0EEENS1_19SingleTileSchedulerILb0ELb1ELb1ELi64EEEEEEEEEvNT_6ParamsE --------------------------
	.section	.nv.constant0._ZN7cutlass13device_kernelIN5flash11enable_sm90INS1_16FlashAttnFwdSm90INS1_25CollectiveMainloopFwdSm90ILi2EN4cute5tupleIJNS5_1CILi1EEES8_S8_EEENS6_IJNS7_ILi64EEESA_SA_EEELi512ENS_10bfloat16_tEfNS_4arch4Sm90ELb0ELb1ELb0ELb0ELb0ELb0ELb1ELb0ELb0ELb1ELb1ELb0EEENS1_21CollectiveEpilogueFwdINS6_IJSA_NS7_ILi512EEESA_EEES9_SC_SE_Li256ELb0ELb1ELb1ELb0EEENS1_19SingleTileSchedulerILb0ELb1ELb1ELi64EEEEEEEEEvNT_6ParamsE,"a",@progbits
	.sectionflags	@""
	.align	4
.nv.constant0._ZN7cutlass13device_kernelIN5flash11enable_sm90INS1_16FlashAttnFwdSm90INS1_25CollectiveMainloopFwdSm90ILi2EN4cute5tupleIJNS5_1CILi1EEES8_S8_EEENS6_IJNS7_ILi64EEESA_SA_EEELi512ENS_10bfloat16_tEfNS_4arch4Sm90ELb0ELb1ELb0ELb0ELb0ELb0ELb1ELb0ELb0ELb1ELb1ELb0EEENS1_21CollectiveEpilogueFwdINS6_IJSA_NS7_ILi512EEESA_EEES9_SC_SE_Li256ELb0ELb1ELb1ELb0EEENS1_19SingleTileSchedulerILb0ELb1ELb1ELi64EEEEEEEEEvNT_6ParamsE:
	.zero		3712


//--------------------- .nv.constant0._ZN7cutlass13device_kernelIN5flash11enable_sm90INS1_16FlashAttnFwdSm90INS1_25CollectiveMainloopFwdSm90ILi2EN4cute5tupleIJNS5_1CILi1EEES8_S8_EEENS6_IJNS7_ILi64EEESA_SA_EEELi512ENS_10bfloat16_tEfNS_4arch4Sm90ELb0ELb1ELb0ELb1ELb0ELb0ELb0ELb0ELb0ELb1ELb1ELb0EEENS1_21CollectiveEpilogueFwdINS6_IJSA_NS7_ILi512EEESA_EEES9_SC_SE_Li256ELb1ELb1ELb1ELb0EEENS1_36VarlenDynamicPersistentTileSchedulerILi64ELi64ELi256ELi128ELb1ELb1ELb1ELb1ELb0ELb1EEEEEEEEEvNT_6ParamsE --------------------------
	.section	.nv.constant0._ZN7cutlass13device_kernelIN5flash11enable_sm90INS1_16FlashAttnFwdSm90INS1_25CollectiveMainloopFwdSm90ILi2EN4cute5tupleIJNS5_1CILi1EEES8_S8_EEENS6_IJNS7_ILi64EEESA_SA_EEELi512ENS_10bfloat16_tEfNS_4arch4Sm90ELb0ELb1ELb0ELb1ELb0ELb0ELb0ELb0ELb0ELb1ELb1ELb0EEENS1_21CollectiveEpilogueFwdINS6_IJSA_NS7_ILi512EEESA_EEES9_SC_SE_Li256ELb1ELb1ELb1ELb0EEENS1_36VarlenDynamicPersistentTileSchedulerILi64ELi64ELi256ELi128ELb1ELb1ELb1ELb1ELb0ELb1EEEEEEEEEvNT_6ParamsE,"a",@progbits
	.sectionflags	@""
	.align	4
.nv.constant0._ZN7cutlass13device_kernelIN5flash11enable_sm90INS1_16FlashAttnFwdSm90INS1_25CollectiveMainloopFwdSm90ILi2EN4cute5tupleIJNS5_1CILi1EEES8_S8_EEENS6_IJNS7_ILi64EEESA_SA_EEELi512ENS_10bfloat16_tEfNS_4arch4Sm90ELb0ELb1ELb0ELb1ELb0ELb0ELb0ELb0ELb0ELb1ELb1ELb0EEENS1_21CollectiveEpilogueFwdINS6_IJSA_NS7_ILi512EEESA_EEES9_SC_SE_Li256ELb1ELb1ELb1ELb0EEENS1_36VarlenDynamicPersistentTileSchedulerILi64ELi64ELi256ELi128ELb1ELb1ELb1ELb1ELb0ELb1EEEEEEEEEvNT_6ParamsE:
	.zero		3584


//--------------------- .nv.constant0._ZN7cutlass13device_kernelIN5flash11enable_sm90INS1_16FlashAttnFwdSm90INS1_25CollectiveMainloopFwdSm90ILi2EN4cute5tupleIJNS5_1CILi1EEES8_S8_EEENS6_IJNS7_ILi64EEESA_SA_EEELi512ENS_10bfloat16_tEfNS_4arch4Sm90ELb0ELb1ELb0ELb1ELb0ELb1ELb0ELb0ELb0ELb1ELb1ELb0EEENS1_21CollectiveEpilogueFwdINS6_IJSA_NS7_ILi512EEESA_EEES9_SC_SE_Li256ELb1ELb1ELb1ELb0EEENS1_36VarlenDynamicPersistentTileSchedulerILi64ELi64ELi256ELi128ELb1ELb1ELb1ELb1ELb0ELb1EEEEEEEEEvNT_6ParamsE --------------------------
	.section	.nv.constant0._ZN7cutlass13device_kernelIN5flash11enable_sm90INS1_16FlashAttnFwdSm90INS1_25CollectiveMainloopFwdSm90ILi2EN4cute5tupleIJNS5_1CILi1EEES8_S8_EEENS6_IJNS7_ILi64EEESA_SA_EEELi512ENS_10bfloat16_tEfNS_4arch4Sm90ELb0ELb1ELb0ELb1ELb0ELb1ELb0ELb0ELb0ELb1ELb1ELb0EEENS1_21CollectiveEpilogueFwdINS6_IJSA_NS7_ILi512EEESA_EEES9_SC_SE_Li256ELb1ELb1ELb1ELb0EEENS1_36VarlenDynamicPersistentTileSchedulerILi64ELi64ELi256ELi128ELb1ELb1ELb1ELb1ELb0ELb1EEEEEEEEEvNT_6ParamsE,"a",@progbits
	.sectionflags	@""
	.align	4
.nv.constant0._ZN7cutlass13device_kernelIN5flash11enable_sm90INS1_16FlashAttnFwdSm90INS1_25CollectiveMainloopFwdSm90ILi2EN4cute5tupleIJNS5_1CILi1EEES8_S8_EEENS6_IJNS7_ILi64EEESA_SA_EEELi512ENS_10bfloat16_tEfNS_4arch4Sm90ELb0ELb1ELb0ELb1ELb0ELb1ELb0ELb0ELb0ELb1ELb1ELb0EEENS1_21CollectiveEpilogueFwdINS6_IJSA_NS7_ILi512EEESA_EEES9_SC_SE_Li256ELb1ELb1ELb1ELb0EEENS1_36VarlenDynamicPersistentTileSchedulerILi64ELi64ELi256ELi128ELb1ELb1ELb1ELb1ELb0ELb1EEEEEEEEEvNT_6ParamsE:
	.zero		3584


//--------------------- .nv.constant0._ZN7cutlass13device_kernelIN5flash11enable_sm90INS1_16FlashAttnFwdSm90INS1_25CollectiveMainloopFwdSm90ILi2EN4cute5tupleIJNS5_1CILi1EEES8_S8_EEENS6_IJNS7_ILi64EEESA_SA_EEELi512ENS_10bfloat16_tEfNS_4arch4Sm90ELb0ELb1ELb0ELb1ELb0ELb0ELb1ELb0ELb0ELb1ELb1ELb0EEENS1_21CollectiveEpilogueFwdINS6_IJSA_NS7_ILi512EEESA_EEES9_SC_SE_Li256ELb1ELb1ELb1ELb0EEENS1_36VarlenDynamicPersistentTileSchedulerILi64ELi64ELi256ELi128ELb1ELb1ELb1ELb1ELb0ELb1EEEEEEEEEvNT_6ParamsE --------------------------
	.section	.nv.constant0._ZN7cutlass13device_kernelIN5flash11enable_sm90INS1_16FlashAttnFwdSm90INS1_25CollectiveMainloopFwdSm90ILi2EN4cute5tupleIJNS5_1CILi1EEES8_S8_EEENS6_IJNS7_ILi64EEESA_SA_EEELi512ENS_10bfloat16_tEfNS_4arch4Sm90ELb0ELb1ELb0ELb1ELb0ELb0ELb1ELb0ELb0ELb1ELb1ELb0EEENS1_21CollectiveEpilogueFwdINS6_IJSA_NS7_ILi512EEESA_EEES9_SC_SE_Li256ELb1ELb1ELb1ELb0EEENS1_36VarlenDynamicPersistentTileSchedulerILi64ELi64ELi256ELi128ELb1ELb1ELb1ELb1ELb0ELb1EEEEEEEEEvNT_6ParamsE,"a",@progbits
	.sectionflags	@""
	.align	4
.nv.constant0._ZN7cutlass13device_kernelIN5flash11enable_sm90INS1_16FlashAttnFwdSm90INS1_25CollectiveMainloopFwdSm90ILi2EN4cute5tupleIJNS5_1CILi1EEES8_S8_EEENS6_IJNS7_ILi64EEESA_SA_EEELi512ENS_10bfloat16_tEfNS_4arch4Sm90ELb0ELb1ELb0ELb1ELb0ELb0ELb1ELb0ELb0ELb1ELb1ELb0EEENS1_21CollectiveEpilogueFwdINS6_IJSA_NS7_ILi512EEESA_EEES9_SC_SE_Li256ELb1ELb1ELb1ELb0EEENS1_36VarlenDynamicPersistentTileSchedulerILi64ELi64ELi256ELi128ELb1ELb1ELb1ELb1ELb0ELb1EEEEEEEEEvNT_6ParamsE:
	.zero		3840


//--------------------- .nv.constant0._ZN7cutlass13device_kernelIN5flash11enable_sm90INS1_16FlashAttnFwdSm90INS1_25CollectiveMainloopFwdSm90ILi2EN4cute5tupleIJNS5_1CILi1EEES8_S8_EEENS6_IJNS7_ILi64EEESA_SA_EEELi512ENS_10bfloat16_tEfNS_4arch4Sm90ELb0ELb1ELb0ELb1ELb0ELb1ELb1ELb0ELb0ELb1ELb1ELb0EEENS1_21CollectiveEpilogueFwdINS6_IJSA_NS7_ILi512EEESA_EEES9_SC_SE_Li256ELb1ELb1ELb1ELb0EEENS1_36VarlenDynamicPersistentTileSchedulerILi64ELi64ELi256ELi128ELb1ELb1ELb1ELb1ELb0ELb1EEEEEEEEEvNT_6ParamsE --------------------------
	.section	.nv.constant0._ZN7cutlass13device_kernelIN5flash11enable_sm90INS1_16FlashAttnFwdSm90INS1_25CollectiveMainloopFwdSm90ILi2EN4cute5tupleIJNS5_1CILi1EEES8_S8_EEENS6_IJNS7_ILi64EEESA_SA_EEELi512ENS_10bfloat16_tEfNS_4arch4Sm90ELb0ELb1ELb0ELb1ELb0ELb1ELb1ELb0ELb0ELb1ELb1ELb0EEENS1_21CollectiveEpilogueFwdINS6_IJSA_NS7_ILi512EEESA_EEES9_SC_SE_Li256ELb1ELb1ELb1ELb0EEENS1_36VarlenDynamicPersistentTileSchedulerILi64ELi64ELi256ELi128ELb1ELb1ELb1ELb1ELb0ELb1EEEEEEEEEvNT_6ParamsE,"a",@progbits
	.sectionflags	@""
	.align	4
.nv.constant0._ZN7cutlass13device_kernelIN5flash11enable_sm90INS1_16FlashAttnFwdSm90INS1_25CollectiveMainloopFwdSm90ILi2EN4cute5tupleIJNS5_1CILi1EEES8_S8_EEENS6_IJNS7_ILi64EEESA_SA_EEELi512ENS_10bfloat16_tEfNS_4arch4Sm90ELb0ELb1ELb0ELb1ELb0ELb1ELb1ELb0ELb0ELb1ELb1ELb0EEENS1_21CollectiveEpilogueFwdINS6_IJSA_NS7_ILi512EEESA_EEES9_SC_SE_Li256ELb1ELb1ELb1ELb0EEENS1_36VarlenDynamicPersistentTileSchedulerILi64ELi64ELi256ELi128ELb1ELb1ELb1ELb1ELb0ELb1EEEEEEEEEvNT_6ParamsE:
	.zero		3840


//--------------------- .nv.constant0._ZN7cutlass13device_kernelIN5flash11enable_sm90INS1_16FlashAttnFwdSm90INS1_25CollectiveMainloopFwdSm90ILi2EN4cute5tupleIJNS5_1CILi1EEES8_S8_EEENS6_IJNS7_ILi64EEESA_SA_EEELi512ENS_10bfloat16_tEfNS_4arch4Sm90ELb1ELb0ELb0ELb0ELb0ELb0ELb0ELb0ELb0ELb1ELb1ELb0EEENS1_21CollectiveEpilogueFwdINS6_IJSA_NS7_ILi512EEESA_EEES9_SC_SE_Li256ELb0ELb1ELb1ELb0EEENS1_19SingleTileSchedulerILb0ELb1ELb1ELi64EEEEEEEEEvNT_6ParamsE --------------------------
	.section	.nv.constant0._ZN7cutlass13device_kernelIN5flash11enable_sm90INS1_16FlashAttnFwdSm90INS1_25CollectiveMainloopFwdSm90ILi2EN4cute5tupleIJNS5_1CILi1EEES8_S8_EEENS6_IJNS7_ILi64EEESA_SA_EEELi512ENS_10bfloat16_tEfNS_4arch4Sm90ELb1ELb0ELb0ELb0ELb0ELb0ELb0ELb0ELb0ELb1ELb1ELb0EEENS1_21CollectiveEpilogueFwdINS6_IJSA_NS7_ILi512EEESA_EEES9_SC_SE_Li256ELb0ELb1ELb1ELb0EEENS1_19SingleTileSchedulerILb0ELb1ELb1ELi64EEEEEEEEEvNT_6ParamsE,"a",@progbits
	.sectionflags	@""
	.align	4
.nv.constant0._ZN7cutlass13device_kernelIN5flash11enable_sm90INS1_16FlashAttnFwdSm90INS1_25CollectiveMainloopFwdSm90ILi2EN4cute5tupleIJNS5_1CILi1EEES8_S8_EEENS6_IJNS7_ILi64EEESA_SA_EEELi512ENS_10bfloat16_tEfNS_4arch4Sm90ELb1ELb0ELb0ELb0ELb0ELb0ELb0ELb0ELb0ELb1ELb1ELb0EEENS1_21CollectiveEpilogueFwdINS6_IJSA_NS7_ILi512EEESA_EEES9_SC_SE_Li256ELb0ELb1ELb1ELb0EEENS1_19SingleTileSchedulerILb0ELb1ELb1ELi64EEEEEEEEEvNT_6ParamsE:
	.zero		3456


//--------------------- .nv.constant0._ZN7cutlass13device_kernelIN5flash11enable_sm90INS1_16FlashAttnFwdSm90INS1_25CollectiveMainloopFwdSm90ILi2EN4cute5tupleIJNS5_1CILi1EEES8_S8_EEENS6_IJNS7_ILi64EEESA_SA_EEELi512ENS_10bfloat16_tEfNS_4arch4Sm90ELb1ELb0ELb0ELb0ELb0ELb0ELb1ELb0ELb0ELb1ELb1ELb0EEENS1_21CollectiveEpilogueFwdINS6_IJSA_NS7_ILi512EEESA_EEES9_SC_SE_Li256ELb0ELb1ELb1ELb0EEENS1_19SingleTileSchedulerILb0ELb1ELb1ELi64EEEEEEEEEvNT_6ParamsE --------------------------
	.section	.nv.constant0._ZN7cutlass13device_kernelIN5flash11enable_sm90INS1_16FlashAttnFwdSm90INS1_25CollectiveMainloopFwdSm90ILi2EN4cute5tupleIJNS5_1CILi1EEES8_S8_EEENS6_IJNS7_ILi64EEESA_SA_EEELi512ENS_10bfloat16_tEfNS_4arch4Sm90ELb1ELb0ELb0ELb0ELb0ELb0ELb1ELb0ELb0ELb1ELb1ELb0EEENS1_21CollectiveEpilogueFwdINS6_IJSA_NS7_ILi512EEESA_EEES9_SC_SE_Li256ELb0ELb1ELb1ELb0EEENS1_19SingleTileSchedulerILb0ELb1ELb1ELi64EEEEEEEEEvNT_6ParamsE,"a",@progbits
	.sectionflags	@""
	.align	4
.nv.constant0._ZN7cutlass13device_kernelIN5flash11enable_sm90INS1_16FlashAttnFwdSm90INS1_25CollectiveMainloopFwdSm90ILi2EN4cute5tupleIJNS5_1CILi1EEES8_S8_EEENS6_IJNS7_ILi64EEESA_SA_EEELi512ENS_10bfloat16_tEfNS_4arch4Sm90ELb1ELb0ELb0ELb0ELb0ELb0ELb1ELb0ELb0ELb1ELb1ELb0EEENS1_21CollectiveEpilogueFwdINS6_IJSA_NS7_ILi512EEESA_EEES9_SC_SE_Li256ELb0ELb1ELb1ELb0EEENS1_19SingleTileSchedulerILb0ELb1ELb1ELi64EEEEEEEEEvNT_6ParamsE:
	.zero		3712


//--------------------- .nv.constant0._ZN7cutlass13device_kernelIN5flash11enable_sm90INS1_16FlashAttnFwdSm90INS1_25CollectiveMainloopFwdSm90ILi2EN4cute5tupleIJNS5_1CILi1EEES8_S8_EEENS6_IJNS7_ILi64EEESA_SA_EEELi512ENS_10bfloat16_tEfNS_4arch4Sm90ELb1ELb0ELb0ELb1ELb0ELb0ELb0ELb0ELb0ELb1ELb1ELb0EEENS1_21CollectiveEpilogueFwdINS6_IJSA_NS7_ILi512EEESA_EEES9_SC_SE_Li256ELb1ELb1ELb1ELb0EEENS1_36VarlenDynamicPersistentTileSchedulerILi64ELi64ELi256ELi128ELb1ELb1ELb1ELb1ELb1ELb1EEEEEEEEEvNT_6ParamsE --------------------------
	.section	.nv.constant0._ZN7cutlass13device_kernelIN5flash11enable_sm90INS1_16FlashAttnFwdSm90INS1_25CollectiveMainloopFwdSm90ILi2EN4cute5tupleIJNS5_1CILi1EEES8_S8_EEENS6_IJNS7_ILi64EEESA_SA_EEELi512ENS_10bfloat16_tEfNS_4arch4Sm90ELb1ELb0ELb0ELb1ELb0ELb0ELb0ELb0ELb0ELb1ELb1ELb0EEENS1_21CollectiveEpilogueFwdINS6_IJSA_NS7_ILi512EEESA_EEES9_SC_SE_Li256ELb1ELb1ELb1ELb0EEENS1_36VarlenDynamicPersistentTileSchedulerILi64ELi64ELi256ELi128ELb1ELb1ELb1ELb1ELb1ELb1EEEEEEEEEvNT_6ParamsE,"a",@progbits
	.sectionflags	@""
	.align	4
.nv.constant0._ZN7cutlass13device_kernelIN5flash11enable_sm90INS1_16FlashAttnFwdSm90INS1_25CollectiveMainloopFwdSm90ILi2EN4cute5tupleIJNS5_1CILi1EEES8_S8_EEENS6_IJNS7_ILi64EEESA_SA_EEELi512ENS_10bfloat16_tEfNS_4arch4Sm90ELb1ELb0ELb0ELb1ELb0ELb0ELb0ELb0ELb0ELb1ELb1ELb0EEENS1_21CollectiveEpilogueFwdINS6_IJSA_NS7_ILi512EEESA_EEES9_SC_SE_Li256ELb1ELb1ELb1ELb0EEENS1_36VarlenDynamicPersistentTileSchedulerILi64ELi64ELi256ELi128ELb1ELb1ELb1ELb1ELb1ELb1EEEEEEEEEvNT_6ParamsE:
	.zero		3584


//--------------------- .nv.constant0._ZN7cutlass13device_kernelIN5flash11enable_sm90INS1_16FlashAttnFwdSm90INS1_25CollectiveMainloopFwdSm90ILi2EN4cute5tupleIJNS5_1CILi1EEES8_S8_EEENS6_IJNS7_ILi64EEESA_SA_EEELi512ENS_10bfloat16_tEfNS_4arch4Sm90ELb1ELb0ELb0ELb1ELb0ELb1ELb0ELb0ELb0ELb1ELb1ELb0EEENS1_21CollectiveEpilogueFwdINS6_IJSA_NS7_ILi512EEESA_EEES9_SC_SE_Li256ELb1ELb1ELb1ELb0EEENS1_36VarlenDynamicPersistentTileSchedulerILi64ELi64ELi256ELi128ELb1ELb1ELb1ELb1ELb1ELb1EEEEEEEEEvNT_6ParamsE --------------------------
	.section	.nv.constant0._ZN7cutlass13device_kernelIN5flash11enable_sm90INS1_16FlashAttnFwdSm90INS1_25CollectiveMainloopFwdSm90ILi2EN4cute5tupleIJNS5_1CILi1EEES8_S8_EEENS6_IJNS7_ILi64EEESA_SA_EEELi512ENS_10bfloat16_tEfNS_4arch4Sm90ELb1ELb0ELb0ELb1ELb0ELb1ELb0ELb0ELb0ELb1ELb1ELb0EEENS1_21CollectiveEpilogueFwdINS6_IJSA_NS7_ILi512EEESA_EEES9_SC_SE_Li256ELb1ELb1ELb1ELb0EEENS1_36VarlenDynamicPersistentTileSchedulerILi64ELi64ELi256ELi128ELb1ELb1ELb1ELb1ELb1ELb1EEEEEEEEEvNT_6ParamsE,"a",@progbits
	.sectionflags	@""
	.align	4
.nv.constant0._ZN7cutlass13device_kernelIN5flash11enable_sm90INS1_16FlashAttnFwdSm90INS1_25CollectiveMainloopFwdSm90ILi2EN4cute5tupleIJNS5_1CILi1EEES8_S8_EEENS6_IJNS7_ILi64EEESA_SA_EEELi512ENS_10bfloat16_tEfNS_4arch4Sm90ELb1ELb0ELb0ELb1ELb0ELb1ELb0ELb0ELb0ELb1ELb1ELb0EEENS1_21CollectiveEpilogueFwdINS6_IJSA_NS7_ILi512EEESA_EEES9_SC_SE_Li256ELb1ELb1ELb1ELb0EEENS1_36VarlenDynamicPersistentTileSchedulerILi64ELi64ELi256ELi128ELb1ELb1ELb1ELb1ELb1ELb1EEEEEEEEEvNT_6ParamsE:
	.zero		3584


//--------------------- .nv.constant0._ZN7cutlass13device_kernelIN5flash11enable_sm90INS1_16FlashAttnFwdSm90INS1_25CollectiveMainloopFwdSm90ILi2EN4cute5tupleIJNS5_1CILi1EEES8_S8_EEENS6_IJNS7_ILi64EEESA_SA_EEELi512ENS_10bfloat16_tEfNS_4arch4Sm90ELb1ELb0ELb0ELb1ELb0ELb0ELb1ELb0ELb0ELb1ELb1ELb0EEENS1_21CollectiveEpilogueFwdINS6_IJSA_NS7_ILi512EEESA_EEES9_SC_SE_Li256ELb1ELb1ELb1ELb0EEENS1_36VarlenDynamicPersistentTileSchedulerILi64ELi64ELi256ELi128ELb1ELb1ELb1ELb1ELb1ELb1EEEEEEEEEvNT_6ParamsE --------------------------
	.section	.nv.constant0._ZN7cutlass13device_kernelIN5flash11enable_sm90INS1_16FlashAttnFwdSm90INS1_25CollectiveMainloopFwdSm90ILi2EN4cute5tupleIJNS5_1CILi1EEES8_S8_EEENS6_IJNS7_ILi64EEESA_SA_EEELi512ENS_10bfloat16_tEfNS_4arch4Sm90ELb1ELb0ELb0ELb1ELb0ELb0ELb1ELb0ELb0ELb1ELb1ELb0EEENS1_21CollectiveEpilogueFwdINS6_IJSA_NS7_ILi512EEESA_EEES9_SC_SE_Li256ELb1ELb1ELb1ELb0EEENS1_36VarlenDynamicPersistentTileSchedulerILi64ELi64ELi256ELi128ELb1ELb1ELb1ELb1ELb1ELb1EEEEEEEEEvNT_6ParamsE,"a",@progbits
	.sectionflags	@""
	.align	4
.nv.constant0._ZN7cutlass13device_kernelIN5flash11enable_sm90INS1_16FlashAttnFwdSm90INS1_25CollectiveMainloopFwdSm90ILi2EN4cute5tupleIJNS5_1CILi1EEES8_S8_EEENS6_IJNS7_ILi64EEESA_SA_EEELi512ENS_10bfloat16_tEfNS_4arch4Sm90ELb1ELb0ELb0ELb1ELb0ELb0ELb1ELb0ELb0ELb1ELb1ELb0EEENS1_21CollectiveEpilogueFwdINS6_IJSA_NS7_ILi512EEESA_EEES9_SC_SE_Li256ELb1ELb1ELb1ELb0EEENS1_36VarlenDynamicPersistentTileSchedulerILi64ELi64ELi256ELi128ELb1ELb1ELb1ELb1ELb1ELb1EEEEEEEEEvNT_6ParamsE:
	.zero		3840


//--------------------- .nv.constant0._ZN7cutlass13device_kernelIN5flash11enable_sm90INS1_16FlashAttnFwdSm90INS1_25CollectiveMainloopFwdSm90ILi2EN4cute5tupleIJNS5_1CILi1EEES8_S8_EEENS6_IJNS7_ILi64EEESA_SA_EEELi512ENS_10bfloat16_tEfNS_4arch4Sm90ELb1ELb0ELb0ELb1ELb0ELb1ELb1ELb0ELb0ELb1ELb1ELb0EEENS1_21CollectiveEpilogueFwdINS6_IJSA_NS7_ILi512EEESA_EEES9_SC_SE_Li256ELb1ELb1ELb1ELb0EEENS1_36VarlenDynamicPersistentTileSchedulerILi64ELi64ELi256ELi128ELb1ELb1ELb1ELb1ELb1ELb1EEEEEEEEEvNT_6ParamsE --------------------------
	.section	.nv.constant0._ZN7cutlass13device_kernelIN5flash11enable_sm90INS1_16FlashAttnFwdSm90INS1_25CollectiveMainloopFwdSm90ILi2EN4cute5tupleIJNS5_1CILi1EEES8_S8_EEENS6_IJNS7_ILi64EEESA_SA_EEELi512ENS_10bfloat16_tEfNS_4arch4Sm90ELb1ELb0ELb0ELb1ELb0ELb1ELb1ELb0ELb0ELb1ELb1ELb0EEENS1_21CollectiveEpilogueFwdINS6_IJSA_NS7_ILi512EEESA_EEES9_SC_SE_Li256ELb1ELb1ELb1ELb0EEENS1_36VarlenDynamicPersistentTileSchedulerILi64ELi64ELi256ELi128ELb1ELb1ELb1ELb1ELb1ELb1EEEEEEEEEvNT_6ParamsE,"a",@progbits
	.sectionflags	@""
	.align	4
.nv.constant0._ZN7cutlass13device_kernelIN5flash11enable_sm90INS1_16FlashAttnFwdSm90INS1_25CollectiveMainloopFwdSm90ILi2EN4cute5tupleIJNS5_1CILi1EEES8_S8_EEENS6_IJNS7_ILi64EEESA_SA_EEELi512ENS_10bfloat16_tEfNS_4arch4Sm90ELb1ELb0ELb0ELb1ELb0ELb1ELb1ELb0ELb0ELb1ELb1ELb0EEENS1_21CollectiveEpilogueFwdINS6_IJSA_NS7_ILi512EEESA_EEES9_SC_SE_Li256ELb1ELb1ELb1ELb0EEENS1_36VarlenDynamicPersistentTileSchedulerILi64ELi64ELi256ELi128ELb1ELb1ELb1ELb1ELb1ELb1EEEEEEEEEvNT_6ParamsE:
	.zero		3840


//--------------------- SYMBOLS --------------------------

	.type		.nv.reservedSmem.offset0,@object
	.size		.nv.reservedSmem.offset0,0x4
